//
// Generated by NVIDIA NVVM Compiler
//
// Compiler Build ID: CL-36424714
// Cuda compilation tools, release 13.0, V13.0.88
// Based on NVVM 20.0.0
//

.version 9.0
.target sm_100
.address_size 64

	// .globl	_Z12init_neg_infPfi
.extern .shared .align 16 .b8 shared_memory[];

.visible .entry _Z12init_neg_infPfi(
	.param .u64 .ptr .align 1 _Z12init_neg_infPfi_param_0,
	.param .u32 _Z12init_neg_infPfi_param_1
)
{
	.reg .pred 	%p<2>;
	.reg .b32 	%r<7>;
	.reg .b64 	%rd<5>;

	ld.param.u64 	%rd1, [_Z12init_neg_infPfi_param_0];
	ld.param.u32 	%r2, [_Z12init_neg_infPfi_param_1];
	mov.u32 	%r3, %ctaid.x;
	mov.u32 	%r4, %ntid.x;
	mov.u32 	%r5, %tid.x;
	mad.lo.s32 	%r1, %r3, %r4, %r5;
	setp.ge.s32 	%p1, %r1, %r2;
	@%p1 bra 	$L__BB0_2;
	cvta.to.global.u64 	%rd2, %rd1;
	mul.wide.s32 	%rd3, %r1, 4;
	add.s64 	%rd4, %rd2, %rd3;
	mov.b32 	%r6, -8388608;
	st.global.u32 	[%rd4], %r6;
$L__BB0_2:
	ret;

}
	// .globl	_Z21FlashAttentionForwardPKfS0_S0_PfiiiiiifS1_S1_
.visible .entry _Z21FlashAttentionForwardPKfS0_S0_PfiiiiiifS1_S1_(
	.param .u64 .ptr .align 1 _Z21FlashAttentionForwardPKfS0_S0_PfiiiiiifS1_S1__param_0,
	.param .u64 .ptr .align 1 _Z21FlashAttentionForwardPKfS0_S0_PfiiiiiifS1_S1__param_1,
	.param .u64 .ptr .align 1 _Z21FlashAttentionForwardPKfS0_S0_PfiiiiiifS1_S1__param_2,
	.param .u64 .ptr .align 1 _Z21FlashAttentionForwardPKfS0_S0_PfiiiiiifS1_S1__param_3,
	.param .u32 _Z21FlashAttentionForwardPKfS0_S0_PfiiiiiifS1_S1__param_4,
	.param .u32 _Z21FlashAttentionForwardPKfS0_S0_PfiiiiiifS1_S1__param_5,
	.param .u32 _Z21FlashAttentionForwardPKfS0_S0_PfiiiiiifS1_S1__param_6,
	.param .u32 _Z21FlashAttentionForwardPKfS0_S0_PfiiiiiifS1_S1__param_7,
	.param .u32 _Z21FlashAttentionForwardPKfS0_S0_PfiiiiiifS1_S1__param_8,
	.param .u32 _Z21FlashAttentionForwardPKfS0_S0_PfiiiiiifS1_S1__param_9,
	.param .f32 _Z21FlashAttentionForwardPKfS0_S0_PfiiiiiifS1_S1__param_10,
	.param .u64 .ptr .align 1 _Z21FlashAttentionForwardPKfS0_S0_PfiiiiiifS1_S1__param_11,
	.param .u64 .ptr .align 1 _Z21FlashAttentionForwardPKfS0_S0_PfiiiiiifS1_S1__param_12
)
{
	.reg .pred 	%p<70>;
	.reg .b32 	%r<308>;
	.reg .b32 	%f<393>;
	.reg .b64 	%rd<46>;

	ld.param.u64 	%rd12, [_Z21FlashAttentionForwardPKfS0_S0_PfiiiiiifS1_S1__param_0];
	ld.param.u64 	%rd13, [_Z21FlashAttentionForwardPKfS0_S0_PfiiiiiifS1_S1__param_1];
	ld.param.u64 	%rd14, [_Z21FlashAttentionForwardPKfS0_S0_PfiiiiiifS1_S1__param_2];
	ld.param.u64 	%rd15, [_Z21FlashAttentionForwardPKfS0_S0_PfiiiiiifS1_S1__param_3];
	ld.param.u32 	%r102, [_Z21FlashAttentionForwardPKfS0_S0_PfiiiiiifS1_S1__param_4];
	ld.param.u32 	%r97, [_Z21FlashAttentionForwardPKfS0_S0_PfiiiiiifS1_S1__param_5];
	ld.param.u32 	%r98, [_Z21FlashAttentionForwardPKfS0_S0_PfiiiiiifS1_S1__param_6];
	ld.param.u32 	%r99, [_Z21FlashAttentionForwardPKfS0_S0_PfiiiiiifS1_S1__param_7];
	ld.param.u32 	%r100, [_Z21FlashAttentionForwardPKfS0_S0_PfiiiiiifS1_S1__param_8];
	ld.param.u32 	%r101, [_Z21FlashAttentionForwardPKfS0_S0_PfiiiiiifS1_S1__param_9];
	ld.param.f32 	%f60, [_Z21FlashAttentionForwardPKfS0_S0_PfiiiiiifS1_S1__param_10];
	ld.param.u64 	%rd10, [_Z21FlashAttentionForwardPKfS0_S0_PfiiiiiifS1_S1__param_11];
	ld.param.u64 	%rd11, [_Z21FlashAttentionForwardPKfS0_S0_PfiiiiiifS1_S1__param_12];
	cvta.to.global.u64 	%rd1, %rd14;
	cvta.to.global.u64 	%rd2, %rd13;
	cvta.to.global.u64 	%rd3, %rd12;
	cvta.to.global.u64 	%rd4, %rd15;
	mov.u32 	%r1, %tid.x;
	mov.u32 	%r103, %ctaid.x;
	mov.u32 	%r104, %ctaid.y;
	mov.u32 	%r105, %nctaid.y;
	mul.lo.s32 	%r106, %r103, %r105;
	mul.lo.s32 	%r107, %r102, %r104;
	mad.lo.s32 	%r2, %r106, %r102, %r107;
	mul.lo.s32 	%r3, %r2, %r97;
	mul.lo.s32 	%r4, %r98, %r97;
	setp.lt.s32 	%p1, %r101, 1;
	@%p1 bra 	$L__BB1_96;
	shl.b32 	%r109, %r4, 2;
	mov.u32 	%r110, shared_memory;
	add.s32 	%r5, %r110, %r109;
	add.s32 	%r6, %r5, %r109;
	add.s32 	%r7, %r6, %r109;
	mul.lo.s32 	%r8, %r97, %r1;
	add.s32 	%r9, %r2, %r1;
	mul.lo.s32 	%r10, %r98, %r1;
	add.s32 	%r11, %r97, -1;
	and.b32  	%r12, %r97, 7;
	add.s32 	%r13, %r12, -1;
	and.b32  	%r14, %r97, 3;
	add.s32 	%r15, %r14, -1;
	and.b32  	%r16, %r97, 15;
	and.b32  	%r17, %r98, 7;
	add.s32 	%r18, %r17, -1;
	and.b32  	%r19, %r98, 3;
	add.s32 	%r20, %r19, -1;
	and.b32  	%r21, %r97, 2147483640;
	and.b32  	%r22, %r97, 1;
	and.b32  	%r23, %r97, 2147483632;
	mul.f32 	%f1, %f60, 0f00000000;
	and.b32  	%r24, %r98, 2147483640;
	and.b32  	%r25, %r98, 1;
	cvta.to.global.u64 	%rd5, %rd11;
	cvta.to.global.u64 	%rd6, %rd10;
	mov.b32 	%r273, 0;
$L__BB1_2:
	setp.lt.s32 	%p2, %r97, 1;
	@%p2 bra 	$L__BB1_14;
	setp.lt.u32 	%p3, %r11, 7;
	mad.lo.s32 	%r112, %r273, %r98, %r1;
	mad.lo.s32 	%r27, %r112, %r97, %r3;
	mov.b32 	%r279, 0;
	@%p3 bra 	$L__BB1_6;
	shl.b32 	%r113, %r98, 3;
	shl.b32 	%r114, %r1, 2;
	add.s32 	%r115, %r113, %r114;
	mov.u32 	%r116, shared_memory;
	mad.lo.s32 	%r117, %r97, %r115, %r116;
	add.s32 	%r275, %r117, 16;
	shl.b32 	%r118, %r98, 2;
	add.s32 	%r119, %r114, %r118;
	mad.lo.s32 	%r120, %r97, %r119, %r116;
	add.s32 	%r276, %r120, 16;
	and.b32  	%r121, %r97, 2147483640;
	neg.s32 	%r277, %r121;
	mov.u32 	%r274, %r27;
$L__BB1_5:
	.pragma "nounroll";
	mul.wide.s32 	%rd16, %r274, 4;
	add.s64 	%rd17, %rd2, %rd16;
	add.s64 	%rd18, %rd1, %rd16;
	ld.global.f32 	%f61, [%rd17];
	st.shared.f32 	[%r276+-16], %f61;
	ld.global.f32 	%f62, [%rd18];
	st.shared.f32 	[%r275+-16], %f62;
	ld.global.f32 	%f63, [%rd17+4];
	st.shared.f32 	[%r276+-12], %f63;
	ld.global.f32 	%f64, [%rd18+4];
	st.shared.f32 	[%r275+-12], %f64;
	ld.global.f32 	%f65, [%rd17+8];
	st.shared.f32 	[%r276+-8], %f65;
	ld.global.f32 	%f66, [%rd18+8];
	st.shared.f32 	[%r275+-8], %f66;
	ld.global.f32 	%f67, [%rd17+12];
	st.shared.f32 	[%r276+-4], %f67;
	ld.global.f32 	%f68, [%rd18+12];
	st.shared.f32 	[%r275+-4], %f68;
	ld.global.f32 	%f69, [%rd17+16];
	st.shared.f32 	[%r276], %f69;
	ld.global.f32 	%f70, [%rd18+16];
	st.shared.f32 	[%r275], %f70;
	ld.global.f32 	%f71, [%rd17+20];
	st.shared.f32 	[%r276+4], %f71;
	ld.global.f32 	%f72, [%rd18+20];
	st.shared.f32 	[%r275+4], %f72;
	ld.global.f32 	%f73, [%rd17+24];
	st.shared.f32 	[%r276+8], %f73;
	ld.global.f32 	%f74, [%rd18+24];
	st.shared.f32 	[%r275+8], %f74;
	ld.global.f32 	%f75, [%rd17+28];
	st.shared.f32 	[%r276+12], %f75;
	ld.global.f32 	%f76, [%rd18+28];
	st.shared.f32 	[%r275+12], %f76;
	add.s32 	%r277, %r277, 8;
	add.s32 	%r276, %r276, 32;
	add.s32 	%r275, %r275, 32;
	add.s32 	%r274, %r274, 8;
	setp.ne.s32 	%p4, %r277, 0;
	mov.u32 	%r279, %r21;
	@%p4 bra 	$L__BB1_5;
$L__BB1_6:
	setp.eq.s32 	%p5, %r12, 0;
	@%p5 bra 	$L__BB1_14;
	setp.lt.u32 	%p6, %r13, 3;
	@%p6 bra 	$L__BB1_9;
	add.s32 	%r122, %r279, %r8;
	add.s32 	%r123, %r27, %r279;
	mul.wide.s32 	%rd19, %r123, 4;
	add.s64 	%rd20, %rd2, %rd19;
	ld.global.f32 	%f77, [%rd20];
	shl.b32 	%r124, %r122, 2;
	add.s32 	%r125, %r5, %r124;
	st.shared.f32 	[%r125], %f77;
	add.s64 	%rd21, %rd1, %rd19;
	ld.global.f32 	%f78, [%rd21];
	add.s32 	%r126, %r6, %r124;
	st.shared.f32 	[%r126], %f78;
	ld.global.f32 	%f79, [%rd20+4];
	st.shared.f32 	[%r125+4], %f79;
	ld.global.f32 	%f80, [%rd21+4];
	st.shared.f32 	[%r126+4], %f80;
	ld.global.f32 	%f81, [%rd20+8];
	st.shared.f32 	[%r125+8], %f81;
	ld.global.f32 	%f82, [%rd21+8];
	st.shared.f32 	[%r126+8], %f82;
	ld.global.f32 	%f83, [%rd20+12];
	st.shared.f32 	[%r125+12], %f83;
	ld.global.f32 	%f84, [%rd21+12];
	st.shared.f32 	[%r126+12], %f84;
	add.s32 	%r279, %r279, 4;
$L__BB1_9:
	setp.eq.s32 	%p7, %r14, 0;
	@%p7 bra 	$L__BB1_14;
	setp.eq.s32 	%p8, %r15, 0;
	@%p8 bra 	$L__BB1_12;
	add.s32 	%r127, %r279, %r8;
	add.s32 	%r128, %r27, %r279;
	mul.wide.s32 	%rd22, %r128, 4;
	add.s64 	%rd23, %rd2, %rd22;
	ld.global.f32 	%f85, [%rd23];
	shl.b32 	%r129, %r127, 2;
	add.s32 	%r130, %r5, %r129;
	st.shared.f32 	[%r130], %f85;
	add.s64 	%rd24, %rd1, %rd22;
	ld.global.f32 	%f86, [%rd24];
	add.s32 	%r131, %r6, %r129;
	st.shared.f32 	[%r131], %f86;
	ld.global.f32 	%f87, [%rd23+4];
	st.shared.f32 	[%r130+4], %f87;
	ld.global.f32 	%f88, [%rd24+4];
	st.shared.f32 	[%r131+4], %f88;
	add.s32 	%r279, %r279, 2;
$L__BB1_12:
	setp.eq.s32 	%p9, %r22, 0;
	@%p9 bra 	$L__BB1_14;
	add.s32 	%r132, %r279, %r8;
	add.s32 	%r133, %r27, %r279;
	mul.wide.s32 	%rd25, %r133, 4;
	add.s64 	%rd26, %rd2, %rd25;
	ld.global.f32 	%f89, [%rd26];
	shl.b32 	%r134, %r132, 2;
	add.s32 	%r135, %r5, %r134;
	st.shared.f32 	[%r135], %f89;
	add.s64 	%rd27, %rd1, %rd25;
	ld.global.f32 	%f90, [%rd27];
	add.s32 	%r136, %r6, %r134;
	st.shared.f32 	[%r136], %f90;
$L__BB1_14:
	setp.lt.s32 	%p10, %r100, 1;
	bar.sync 	0;
	@%p10 bra 	$L__BB1_95;
	mov.b32 	%r281, 0;
$L__BB1_16:
	@%p2 bra 	$L__BB1_30;
	setp.lt.u32 	%p12, %r11, 15;
	mad.lo.s32 	%r139, %r281, %r99, %r1;
	mad.lo.s32 	%r45, %r139, %r97, %r3;
	mov.b32 	%r284, 0;
	@%p12 bra 	$L__BB1_20;
	mov.b32 	%r282, 0;
$L__BB1_19:
	.pragma "nounroll";
	add.s32 	%r141, %r45, %r282;
	mul.wide.s32 	%rd28, %r141, 4;
	add.s64 	%rd29, %rd3, %rd28;
	ld.global.f32 	%f91, [%rd29];
	add.s32 	%r142, %r282, %r8;
	shl.b32 	%r143, %r142, 2;
	mov.u32 	%r144, shared_memory;
	add.s32 	%r145, %r144, %r143;
	st.shared.f32 	[%r145], %f91;
	ld.global.f32 	%f92, [%rd29+4];
	st.shared.f32 	[%r145+4], %f92;
	ld.global.f32 	%f93, [%rd29+8];
	st.shared.f32 	[%r145+8], %f93;
	ld.global.f32 	%f94, [%rd29+12];
	st.shared.f32 	[%r145+12], %f94;
	ld.global.f32 	%f95, [%rd29+16];
	st.shared.f32 	[%r145+16], %f95;
	ld.global.f32 	%f96, [%rd29+20];
	st.shared.f32 	[%r145+20], %f96;
	ld.global.f32 	%f97, [%rd29+24];
	st.shared.f32 	[%r145+24], %f97;
	ld.global.f32 	%f98, [%rd29+28];
	st.shared.f32 	[%r145+28], %f98;
	ld.global.f32 	%f99, [%rd29+32];
	st.shared.f32 	[%r145+32], %f99;
	ld.global.f32 	%f100, [%rd29+36];
	st.shared.f32 	[%r145+36], %f100;
	ld.global.f32 	%f101, [%rd29+40];
	st.shared.f32 	[%r145+40], %f101;
	ld.global.f32 	%f102, [%rd29+44];
	st.shared.f32 	[%r145+44], %f102;
	ld.global.f32 	%f103, [%rd29+48];
	st.shared.f32 	[%r145+48], %f103;
	ld.global.f32 	%f104, [%rd29+52];
	st.shared.f32 	[%r145+52], %f104;
	ld.global.f32 	%f105, [%rd29+56];
	st.shared.f32 	[%r145+56], %f105;
	ld.global.f32 	%f106, [%rd29+60];
	st.shared.f32 	[%r145+60], %f106;
	add.s32 	%r282, %r282, 16;
	setp.ne.s32 	%p13, %r282, %r23;
	mov.u32 	%r284, %r23;
	@%p13 bra 	$L__BB1_19;
$L__BB1_20:
	setp.eq.s32 	%p14, %r16, 0;
	@%p14 bra 	$L__BB1_30;
	add.s32 	%r146, %r16, -1;
	setp.lt.u32 	%p15, %r146, 7;
	@%p15 bra 	$L__BB1_23;
	add.s32 	%r147, %r45, %r284;
	mul.wide.s32 	%rd30, %r147, 4;
	add.s64 	%rd31, %rd3, %rd30;
	ld.global.f32 	%f107, [%rd31];
	add.s32 	%r148, %r284, %r8;
	shl.b32 	%r149, %r148, 2;
	mov.u32 	%r150, shared_memory;
	add.s32 	%r151, %r150, %r149;
	st.shared.f32 	[%r151], %f107;
	ld.global.f32 	%f108, [%rd31+4];
	st.shared.f32 	[%r151+4], %f108;
	ld.global.f32 	%f109, [%rd31+8];
	st.shared.f32 	[%r151+8], %f109;
	ld.global.f32 	%f110, [%rd31+12];
	st.shared.f32 	[%r151+12], %f110;
	ld.global.f32 	%f111, [%rd31+16];
	st.shared.f32 	[%r151+16], %f111;
	ld.global.f32 	%f112, [%rd31+20];
	st.shared.f32 	[%r151+20], %f112;
	ld.global.f32 	%f113, [%rd31+24];
	st.shared.f32 	[%r151+24], %f113;
	ld.global.f32 	%f114, [%rd31+28];
	st.shared.f32 	[%r151+28], %f114;
	add.s32 	%r284, %r284, 8;
$L__BB1_23:
	setp.eq.s32 	%p16, %r12, 0;
	@%p16 bra 	$L__BB1_30;
	setp.lt.u32 	%p17, %r13, 3;
	@%p17 bra 	$L__BB1_26;
	add.s32 	%r152, %r45, %r284;
	mul.wide.s32 	%rd32, %r152, 4;
	add.s64 	%rd33, %rd3, %rd32;
	ld.global.f32 	%f115, [%rd33];
	add.s32 	%r153, %r284, %r8;
	shl.b32 	%r154, %r153, 2;
	mov.u32 	%r155, shared_memory;
	add.s32 	%r156, %r155, %r154;
	st.shared.f32 	[%r156], %f115;
	ld.global.f32 	%f116, [%rd33+4];
	st.shared.f32 	[%r156+4], %f116;
	ld.global.f32 	%f117, [%rd33+8];
	st.shared.f32 	[%r156+8], %f117;
	ld.global.f32 	%f118, [%rd33+12];
	st.shared.f32 	[%r156+12], %f118;
	add.s32 	%r284, %r284, 4;
$L__BB1_26:
	setp.eq.s32 	%p18, %r14, 0;
	@%p18 bra 	$L__BB1_30;
	setp.eq.s32 	%p19, %r14, 1;
	add.s32 	%r157, %r45, %r284;
	mul.wide.s32 	%rd34, %r157, 4;
	add.s64 	%rd7, %rd3, %rd34;
	ld.global.f32 	%f119, [%rd7];
	add.s32 	%r158, %r284, %r8;
	shl.b32 	%r159, %r158, 2;
	mov.u32 	%r160, shared_memory;
	add.s32 	%r53, %r160, %r159;
	st.shared.f32 	[%r53], %f119;
	@%p19 bra 	$L__BB1_30;
	setp.eq.s32 	%p20, %r14, 2;
	ld.global.f32 	%f120, [%rd7+4];
	st.shared.f32 	[%r53+4], %f120;
	@%p20 bra 	$L__BB1_30;
	ld.global.f32 	%f121, [%rd7+8];
	st.shared.f32 	[%r53+8], %f121;
$L__BB1_30:
	setp.lt.s32 	%p21, %r98, 1;
	bar.sync 	0;
	mad.lo.s32 	%r161, %r281, %r99, %r9;
	mul.wide.s32 	%rd35, %r161, 4;
	add.s64 	%rd8, %rd5, %rd35;
	ld.global.f32 	%f2, [%rd8];
	add.s64 	%rd9, %rd6, %rd35;
	ld.global.f32 	%f3, [%rd9];
	mov.f32 	%f375, 0fE0AD78EC;
	@%p21 bra 	$L__BB1_56;
	@%p2 bra 	$L__BB1_45;
	mov.f32 	%f375, 0fE0AD78EC;
	mov.b32 	%r286, 0;
$L__BB1_33:
	setp.lt.u32 	%p34, %r11, 7;
	mul.lo.s32 	%r55, %r286, %r97;
	mov.f32 	%f368, 0f00000000;
	mov.b32 	%r289, 0;
	@%p34 bra 	$L__BB1_36;
	mov.f32 	%f368, 0f00000000;
	mov.b32 	%r287, 0;
$L__BB1_35:
	.pragma "nounroll";
	add.s32 	%r179, %r287, %r8;
	shl.b32 	%r180, %r179, 2;
	mov.u32 	%r181, shared_memory;
	add.s32 	%r182, %r181, %r180;
	ld.shared.f32 	%f132, [%r182];
	add.s32 	%r183, %r287, %r55;
	shl.b32 	%r184, %r183, 2;
	add.s32 	%r185, %r5, %r184;
	ld.shared.f32 	%f133, [%r185];
	fma.rn.f32 	%f134, %f132, %f133, %f368;
	ld.shared.f32 	%f135, [%r182+4];
	ld.shared.f32 	%f136, [%r185+4];
	fma.rn.f32 	%f137, %f135, %f136, %f134;
	ld.shared.f32 	%f138, [%r182+8];
	ld.shared.f32 	%f139, [%r185+8];
	fma.rn.f32 	%f140, %f138, %f139, %f137;
	ld.shared.f32 	%f141, [%r182+12];
	ld.shared.f32 	%f142, [%r185+12];
	fma.rn.f32 	%f143, %f141, %f142, %f140;
	ld.shared.f32 	%f144, [%r182+16];
	ld.shared.f32 	%f145, [%r185+16];
	fma.rn.f32 	%f146, %f144, %f145, %f143;
	ld.shared.f32 	%f147, [%r182+20];
	ld.shared.f32 	%f148, [%r185+20];
	fma.rn.f32 	%f149, %f147, %f148, %f146;
	ld.shared.f32 	%f150, [%r182+24];
	ld.shared.f32 	%f151, [%r185+24];
	fma.rn.f32 	%f152, %f150, %f151, %f149;
	ld.shared.f32 	%f153, [%r182+28];
	ld.shared.f32 	%f154, [%r185+28];
	fma.rn.f32 	%f368, %f153, %f154, %f152;
	add.s32 	%r287, %r287, 8;
	setp.ne.s32 	%p35, %r287, %r21;
	mov.u32 	%r289, %r21;
	@%p35 bra 	$L__BB1_35;
$L__BB1_36:
	setp.eq.s32 	%p36, %r12, 0;
	@%p36 bra 	$L__BB1_44;
	setp.lt.u32 	%p37, %r13, 3;
	@%p37 bra 	$L__BB1_39;
	add.s32 	%r186, %r289, %r8;
	shl.b32 	%r187, %r186, 2;
	mov.u32 	%r188, shared_memory;
	add.s32 	%r189, %r188, %r187;
	ld.shared.f32 	%f156, [%r189];
	add.s32 	%r190, %r289, %r55;
	shl.b32 	%r191, %r190, 2;
	add.s32 	%r192, %r5, %r191;
	ld.shared.f32 	%f157, [%r192];
	fma.rn.f32 	%f158, %f156, %f157, %f368;
	ld.shared.f32 	%f159, [%r189+4];
	ld.shared.f32 	%f160, [%r192+4];
	fma.rn.f32 	%f161, %f159, %f160, %f158;
	ld.shared.f32 	%f162, [%r189+8];
	ld.shared.f32 	%f163, [%r192+8];
	fma.rn.f32 	%f164, %f162, %f163, %f161;
	ld.shared.f32 	%f165, [%r189+12];
	ld.shared.f32 	%f166, [%r192+12];
	fma.rn.f32 	%f368, %f165, %f166, %f164;
	add.s32 	%r289, %r289, 4;
$L__BB1_39:
	setp.eq.s32 	%p38, %r14, 0;
	@%p38 bra 	$L__BB1_44;
	setp.eq.s32 	%p39, %r15, 0;
	@%p39 bra 	$L__BB1_42;
	add.s32 	%r193, %r289, %r8;
	shl.b32 	%r194, %r193, 2;
	mov.u32 	%r195, shared_memory;
	add.s32 	%r196, %r195, %r194;
	ld.shared.f32 	%f168, [%r196];
	add.s32 	%r197, %r289, %r55;
	shl.b32 	%r198, %r197, 2;
	add.s32 	%r199, %r5, %r198;
	ld.shared.f32 	%f169, [%r199];
	fma.rn.f32 	%f170, %f168, %f169, %f368;
	ld.shared.f32 	%f171, [%r196+4];
	ld.shared.f32 	%f172, [%r199+4];
	fma.rn.f32 	%f368, %f171, %f172, %f170;
	add.s32 	%r289, %r289, 2;
$L__BB1_42:
	setp.eq.s32 	%p40, %r22, 0;
	@%p40 bra 	$L__BB1_44;
	add.s32 	%r200, %r289, %r8;
	shl.b32 	%r201, %r200, 2;
	mov.u32 	%r202, shared_memory;
	add.s32 	%r203, %r202, %r201;
	ld.shared.f32 	%f173, [%r203];
	add.s32 	%r204, %r289, %r55;
	shl.b32 	%r205, %r204, 2;
	add.s32 	%r206, %r5, %r205;
	ld.shared.f32 	%f174, [%r206];
	fma.rn.f32 	%f368, %f173, %f174, %f368;
$L__BB1_44:
	mul.f32 	%f175, %f60, %f368;
	add.s32 	%r207, %r286, %r10;
	shl.b32 	%r208, %r207, 2;
	add.s32 	%r209, %r7, %r208;
	st.shared.f32 	[%r209], %f175;
	setp.gt.f32 	%p41, %f175, %f375;
	selp.f32 	%f375, %f175, %f375, %p41;
	add.s32 	%r286, %r286, 1;
	setp.eq.s32 	%p42, %r286, %r98;
	@%p42 bra 	$L__BB1_56;
	bra.uni 	$L__BB1_33;
$L__BB1_45:
	setp.lt.u32 	%p23, %r98, 8;
	mov.f32 	%f375, 0fE0AD78EC;
	mov.b32 	%r292, 0;
	@%p23 bra 	$L__BB1_48;
	mov.f32 	%f375, 0fE0AD78EC;
	mov.b32 	%r294, 0;
$L__BB1_47:
	.pragma "nounroll";
	add.s32 	%r164, %r294, %r10;
	shl.b32 	%r165, %r164, 2;
	add.s32 	%r166, %r7, %r165;
	st.shared.f32 	[%r166], %f1;
	setp.gt.f32 	%p24, %f1, %f375;
	selp.f32 	%f375, %f1, %f375, %p24;
	st.shared.f32 	[%r166+4], %f1;
	st.shared.f32 	[%r166+8], %f1;
	st.shared.f32 	[%r166+12], %f1;
	st.shared.f32 	[%r166+16], %f1;
	st.shared.f32 	[%r166+20], %f1;
	st.shared.f32 	[%r166+24], %f1;
	st.shared.f32 	[%r166+28], %f1;
	add.s32 	%r294, %r294, 8;
	setp.eq.s32 	%p25, %r294, %r24;
	mov.u32 	%r292, %r24;
	@%p25 bra 	$L__BB1_48;
	bra.uni 	$L__BB1_47;
$L__BB1_48:
	setp.eq.s32 	%p26, %r17, 0;
	@%p26 bra 	$L__BB1_56;
	setp.lt.u32 	%p27, %r18, 3;
	@%p27 bra 	$L__BB1_51;
	add.s32 	%r167, %r292, %r10;
	shl.b32 	%r168, %r167, 2;
	add.s32 	%r169, %r7, %r168;
	st.shared.f32 	[%r169], %f1;
	setp.gt.f32 	%p28, %f1, %f375;
	selp.f32 	%f375, %f1, %f375, %p28;
	st.shared.f32 	[%r169+4], %f1;
	st.shared.f32 	[%r169+8], %f1;
	st.shared.f32 	[%r169+12], %f1;
	add.s32 	%r292, %r292, 4;
$L__BB1_51:
	setp.eq.s32 	%p29, %r19, 0;
	@%p29 bra 	$L__BB1_56;
	setp.eq.s32 	%p30, %r20, 0;
	@%p30 bra 	$L__BB1_54;
	add.s32 	%r170, %r292, %r10;
	shl.b32 	%r171, %r170, 2;
	add.s32 	%r172, %r7, %r171;
	st.shared.f32 	[%r172], %f1;
	setp.gt.f32 	%p31, %f1, %f375;
	selp.f32 	%f375, %f1, %f375, %p31;
	st.shared.f32 	[%r172+4], %f1;
	add.s32 	%r292, %r292, 2;
$L__BB1_54:
	setp.eq.s32 	%p32, %r25, 0;
	@%p32 bra 	$L__BB1_56;
	add.s32 	%r173, %r292, %r10;
	shl.b32 	%r174, %r173, 2;
	add.s32 	%r175, %r7, %r174;
	st.shared.f32 	[%r175], %f1;
	setp.gt.f32 	%p33, %f1, %f375;
	selp.f32 	%f375, %f1, %f375, %p33;
$L__BB1_56:
	mov.f32 	%f384, 0f00000000;
	@%p21 bra 	$L__BB1_68;
	setp.lt.u32 	%p44, %r98, 8;
	mov.f32 	%f384, 0f00000000;
	mov.b32 	%r297, 0;
	@%p44 bra 	$L__BB1_60;
	mov.f32 	%f384, 0f00000000;
	mov.b32 	%r295, 0;
$L__BB1_59:
	.pragma "nounroll";
	add.s32 	%r212, %r295, %r10;
	shl.b32 	%r213, %r212, 2;
	add.s32 	%r214, %r7, %r213;
	ld.shared.f32 	%f180, [%r214];
	sub.f32 	%f181, %f180, %f375;
	mul.f32 	%f182, %f181, 0f3FB8AA3B;
	ex2.approx.f32 	%f183, %f182;
	st.shared.f32 	[%r214], %f183;
	add.f32 	%f184, %f384, %f183;
	ld.shared.f32 	%f185, [%r214+4];
	sub.f32 	%f186, %f185, %f375;
	mul.f32 	%f187, %f186, 0f3FB8AA3B;
	ex2.approx.f32 	%f188, %f187;
	st.shared.f32 	[%r214+4], %f188;
	add.f32 	%f189, %f184, %f188;
	ld.shared.f32 	%f190, [%r214+8];
	sub.f32 	%f191, %f190, %f375;
	mul.f32 	%f192, %f191, 0f3FB8AA3B;
	ex2.approx.f32 	%f193, %f192;
	st.shared.f32 	[%r214+8], %f193;
	add.f32 	%f194, %f189, %f193;
	ld.shared.f32 	%f195, [%r214+12];
	sub.f32 	%f196, %f195, %f375;
	mul.f32 	%f197, %f196, 0f3FB8AA3B;
	ex2.approx.f32 	%f198, %f197;
	st.shared.f32 	[%r214+12], %f198;
	add.f32 	%f199, %f194, %f198;
	ld.shared.f32 	%f200, [%r214+16];
	sub.f32 	%f201, %f200, %f375;
	mul.f32 	%f202, %f201, 0f3FB8AA3B;
	ex2.approx.f32 	%f203, %f202;
	st.shared.f32 	[%r214+16], %f203;
	add.f32 	%f204, %f199, %f203;
	ld.shared.f32 	%f205, [%r214+20];
	sub.f32 	%f206, %f205, %f375;
	mul.f32 	%f207, %f206, 0f3FB8AA3B;
	ex2.approx.f32 	%f208, %f207;
	st.shared.f32 	[%r214+20], %f208;
	add.f32 	%f209, %f204, %f208;
	ld.shared.f32 	%f210, [%r214+24];
	sub.f32 	%f211, %f210, %f375;
	mul.f32 	%f212, %f211, 0f3FB8AA3B;
	ex2.approx.f32 	%f213, %f212;
	st.shared.f32 	[%r214+24], %f213;
	add.f32 	%f214, %f209, %f213;
	ld.shared.f32 	%f215, [%r214+28];
	sub.f32 	%f216, %f215, %f375;
	mul.f32 	%f217, %f216, 0f3FB8AA3B;
	ex2.approx.f32 	%f218, %f217;
	st.shared.f32 	[%r214+28], %f218;
	add.f32 	%f384, %f214, %f218;
	add.s32 	%r295, %r295, 8;
	setp.ne.s32 	%p45, %r295, %r24;
	mov.u32 	%r297, %r24;
	@%p45 bra 	$L__BB1_59;
$L__BB1_60:
	setp.eq.s32 	%p46, %r17, 0;
	@%p46 bra 	$L__BB1_68;
	setp.lt.u32 	%p47, %r18, 3;
	@%p47 bra 	$L__BB1_63;
	add.s32 	%r215, %r297, %r10;
	shl.b32 	%r216, %r215, 2;
	add.s32 	%r217, %r7, %r216;
	ld.shared.f32 	%f220, [%r217];
	sub.f32 	%f221, %f220, %f375;
	mul.f32 	%f222, %f221, 0f3FB8AA3B;
	ex2.approx.f32 	%f223, %f222;
	st.shared.f32 	[%r217], %f223;
	add.f32 	%f224, %f384, %f223;
	ld.shared.f32 	%f225, [%r217+4];
	sub.f32 	%f226, %f225, %f375;
	mul.f32 	%f227, %f226, 0f3FB8AA3B;
	ex2.approx.f32 	%f228, %f227;
	st.shared.f32 	[%r217+4], %f228;
	add.f32 	%f229, %f224, %f228;
	ld.shared.f32 	%f230, [%r217+8];
	sub.f32 	%f231, %f230, %f375;
	mul.f32 	%f232, %f231, 0f3FB8AA3B;
	ex2.approx.f32 	%f233, %f232;
	st.shared.f32 	[%r217+8], %f233;
	add.f32 	%f234, %f229, %f233;
	ld.shared.f32 	%f235, [%r217+12];
	sub.f32 	%f236, %f235, %f375;
	mul.f32 	%f237, %f236, 0f3FB8AA3B;
	ex2.approx.f32 	%f238, %f237;
	st.shared.f32 	[%r217+12], %f238;
	add.f32 	%f384, %f234, %f238;
	add.s32 	%r297, %r297, 4;
$L__BB1_63:
	setp.eq.s32 	%p48, %r19, 0;
	@%p48 bra 	$L__BB1_68;
	setp.eq.s32 	%p49, %r20, 0;
	@%p49 bra 	$L__BB1_66;
	add.s32 	%r218, %r297, %r10;
	shl.b32 	%r219, %r218, 2;
	add.s32 	%r220, %r7, %r219;
	ld.shared.f32 	%f240, [%r220];
	sub.f32 	%f241, %f240, %f375;
	mul.f32 	%f242, %f241, 0f3FB8AA3B;
	ex2.approx.f32 	%f243, %f242;
	st.shared.f32 	[%r220], %f243;
	add.f32 	%f244, %f384, %f243;
	ld.shared.f32 	%f245, [%r220+4];
	sub.f32 	%f246, %f245, %f375;
	mul.f32 	%f247, %f246, 0f3FB8AA3B;
	ex2.approx.f32 	%f248, %f247;
	st.shared.f32 	[%r220+4], %f248;
	add.f32 	%f384, %f244, %f248;
	add.s32 	%r297, %r297, 2;
$L__BB1_66:
	setp.eq.s32 	%p50, %r25, 0;
	@%p50 bra 	$L__BB1_68;
	add.s32 	%r221, %r297, %r10;
	shl.b32 	%r222, %r221, 2;
	add.s32 	%r223, %r7, %r222;
	ld.shared.f32 	%f249, [%r223];
	sub.f32 	%f250, %f249, %f375;
	mul.f32 	%f251, %f250, 0f3FB8AA3B;
	ex2.approx.f32 	%f252, %f251;
	st.shared.f32 	[%r223], %f252;
	add.f32 	%f384, %f384, %f252;
$L__BB1_68:
	max.f32 	%f42, %f2, %f375;
	sub.f32 	%f253, %f2, %f42;
	mul.f32 	%f254, %f253, 0f3FB8AA3B;
	ex2.approx.f32 	%f255, %f254;
	mul.f32 	%f43, %f3, %f255;
	sub.f32 	%f256, %f375, %f42;
	mul.f32 	%f257, %f256, 0f3FB8AA3B;
	ex2.approx.f32 	%f44, %f257;
	fma.rn.f32 	%f45, %f384, %f44, %f43;
	@%p2 bra 	$L__BB1_94;
	add.s32 	%r224, %r3, %r8;
	mad.lo.s32 	%r78, %r281, %r4, %r224;
	add.f32 	%f46, %f45, 0f2EDBE6FF;
	@%p21 bra 	$L__BB1_83;
	mov.b32 	%r299, 0;
$L__BB1_71:
	setp.lt.u32 	%p60, %r98, 8;
	mov.f32 	%f392, 0f00000000;
	mov.b32 	%r302, 0;
	@%p60 bra 	$L__BB1_74;
	mov.f32 	%f392, 0f00000000;
	mov.b32 	%r300, 0;
$L__BB1_73:
	.pragma "nounroll";
	add.s32 	%r234, %r300, %r10;
	mad.lo.s32 	%r235, %r300, %r97, %r299;
	shl.b32 	%r236, %r234, 2;
	add.s32 	%r237, %r7, %r236;
	ld.shared.f32 	%f313, [%r237];
	shl.b32 	%r238, %r235, 2;
	add.s32 	%r239, %r6, %r238;
	ld.shared.f32 	%f314, [%r239];
	fma.rn.f32 	%f315, %f313, %f314, %f392;
	ld.shared.f32 	%f316, [%r237+4];
	shl.b32 	%r240, %r97, 2;
	add.s32 	%r241, %r239, %r240;
	ld.shared.f32 	%f317, [%r241];
	fma.rn.f32 	%f318, %f316, %f317, %f315;
	ld.shared.f32 	%f319, [%r237+8];
	add.s32 	%r242, %r241, %r240;
	ld.shared.f32 	%f320, [%r242];
	fma.rn.f32 	%f321, %f319, %f320, %f318;
	ld.shared.f32 	%f322, [%r237+12];
	add.s32 	%r243, %r242, %r240;
	ld.shared.f32 	%f323, [%r243];
	fma.rn.f32 	%f324, %f322, %f323, %f321;
	ld.shared.f32 	%f325, [%r237+16];
	add.s32 	%r244, %r243, %r240;
	ld.shared.f32 	%f326, [%r244];
	fma.rn.f32 	%f327, %f325, %f326, %f324;
	ld.shared.f32 	%f328, [%r237+20];
	add.s32 	%r245, %r244, %r240;
	ld.shared.f32 	%f329, [%r245];
	fma.rn.f32 	%f330, %f328, %f329, %f327;
	ld.shared.f32 	%f331, [%r237+24];
	add.s32 	%r246, %r245, %r240;
	ld.shared.f32 	%f332, [%r246];
	fma.rn.f32 	%f333, %f331, %f332, %f330;
	ld.shared.f32 	%f334, [%r237+28];
	add.s32 	%r247, %r246, %r240;
	ld.shared.f32 	%f335, [%r247];
	fma.rn.f32 	%f392, %f334, %f335, %f333;
	add.s32 	%r300, %r300, 8;
	setp.ne.s32 	%p61, %r300, %r24;
	mov.u32 	%r302, %r24;
	@%p61 bra 	$L__BB1_73;
$L__BB1_74:
	setp.eq.s32 	%p62, %r17, 0;
	@%p62 bra 	$L__BB1_82;
	setp.lt.u32 	%p63, %r18, 3;
	@%p63 bra 	$L__BB1_77;
	add.s32 	%r248, %r302, %r10;
	mad.lo.s32 	%r249, %r302, %r97, %r299;
	shl.b32 	%r250, %r248, 2;
	add.s32 	%r251, %r7, %r250;
	ld.shared.f32 	%f337, [%r251];
	shl.b32 	%r252, %r249, 2;
	add.s32 	%r253, %r6, %r252;
	ld.shared.f32 	%f338, [%r253];
	fma.rn.f32 	%f339, %f337, %f338, %f392;
	ld.shared.f32 	%f340, [%r251+4];
	shl.b32 	%r254, %r97, 2;
	add.s32 	%r255, %r253, %r254;
	ld.shared.f32 	%f341, [%r255];
	fma.rn.f32 	%f342, %f340, %f341, %f339;
	ld.shared.f32 	%f343, [%r251+8];
	add.s32 	%r256, %r255, %r254;
	ld.shared.f32 	%f344, [%r256];
	fma.rn.f32 	%f345, %f343, %f344, %f342;
	ld.shared.f32 	%f346, [%r251+12];
	add.s32 	%r257, %r256, %r254;
	ld.shared.f32 	%f347, [%r257];
	fma.rn.f32 	%f392, %f346, %f347, %f345;
	add.s32 	%r302, %r302, 4;
$L__BB1_77:
	setp.eq.s32 	%p64, %r19, 0;
	@%p64 bra 	$L__BB1_82;
	setp.eq.s32 	%p65, %r20, 0;
	@%p65 bra 	$L__BB1_80;
	add.s32 	%r258, %r302, %r10;
	mad.lo.s32 	%r259, %r302, %r97, %r299;
	shl.b32 	%r260, %r258, 2;
	add.s32 	%r261, %r7, %r260;
	ld.shared.f32 	%f349, [%r261];
	shl.b32 	%r262, %r259, 2;
	add.s32 	%r263, %r6, %r262;
	ld.shared.f32 	%f350, [%r263];
	fma.rn.f32 	%f351, %f349, %f350, %f392;
	ld.shared.f32 	%f352, [%r261+4];
	shl.b32 	%r264, %r97, 2;
	add.s32 	%r265, %r263, %r264;
	ld.shared.f32 	%f353, [%r265];
	fma.rn.f32 	%f392, %f352, %f353, %f351;
	add.s32 	%r302, %r302, 2;
$L__BB1_80:
	setp.eq.s32 	%p66, %r25, 0;
	@%p66 bra 	$L__BB1_82;
	add.s32 	%r266, %r302, %r10;
	mad.lo.s32 	%r267, %r302, %r97, %r299;
	shl.b32 	%r268, %r266, 2;
	add.s32 	%r269, %r7, %r268;
	ld.shared.f32 	%f354, [%r269];
	shl.b32 	%r270, %r267, 2;
	add.s32 	%r271, %r6, %r270;
	ld.shared.f32 	%f355, [%r271];
	fma.rn.f32 	%f392, %f354, %f355, %f392;
$L__BB1_82:
	add.s32 	%r272, %r78, %r299;
	mul.wide.s32 	%rd44, %r272, 4;
	add.s64 	%rd45, %rd4, %rd44;
	ld.global.f32 	%f356, [%rd45];
	mul.f32 	%f357, %f43, %f356;
	fma.rn.f32 	%f358, %f44, %f392, %f357;
	div.rn.f32 	%f359, %f358, %f46;
	st.global.f32 	[%rd45], %f359;
	add.s32 	%r299, %r299, 1;
	setp.eq.s32 	%p67, %r299, %r97;
	@%p67 bra 	$L__BB1_94;
	bra.uni 	$L__BB1_71;
$L__BB1_83:
	setp.lt.u32 	%p53, %r11, 7;
	mov.b32 	%r306, 0;
	@%p53 bra 	$L__BB1_86;
	mul.f32 	%f59, %f44, 0f00000000;
	mov.b32 	%r304, 0;
$L__BB1_85:
	.pragma "nounroll";
	add.s32 	%r227, %r78, %r304;
	mul.wide.s32 	%rd36, %r227, 4;
	add.s64 	%rd37, %rd4, %rd36;
	ld.global.f32 	%f258, [%rd37];
	fma.rn.f32 	%f259, %f43, %f258, %f59;
	div.rn.f32 	%f260, %f259, %f46;
	st.global.f32 	[%rd37], %f260;
	ld.global.f32 	%f261, [%rd37+4];
	fma.rn.f32 	%f262, %f43, %f261, %f59;
	div.rn.f32 	%f263, %f262, %f46;
	st.global.f32 	[%rd37+4], %f263;
	ld.global.f32 	%f264, [%rd37+8];
	fma.rn.f32 	%f265, %f43, %f264, %f59;
	div.rn.f32 	%f266, %f265, %f46;
	st.global.f32 	[%rd37+8], %f266;
	ld.global.f32 	%f267, [%rd37+12];
	fma.rn.f32 	%f268, %f43, %f267, %f59;
	div.rn.f32 	%f269, %f268, %f46;
	st.global.f32 	[%rd37+12], %f269;
	ld.global.f32 	%f270, [%rd37+16];
	fma.rn.f32 	%f271, %f43, %f270, %f59;
	div.rn.f32 	%f272, %f271, %f46;
	st.global.f32 	[%rd37+16], %f272;
	ld.global.f32 	%f273, [%rd37+20];
	fma.rn.f32 	%f274, %f43, %f273, %f59;
	div.rn.f32 	%f275, %f274, %f46;
	st.global.f32 	[%rd37+20], %f275;
	ld.global.f32 	%f276, [%rd37+24];
	fma.rn.f32 	%f277, %f43, %f276, %f59;
	div.rn.f32 	%f278, %f277, %f46;
	st.global.f32 	[%rd37+24], %f278;
	ld.global.f32 	%f279, [%rd37+28];
	fma.rn.f32 	%f280, %f43, %f279, %f59;
	div.rn.f32 	%f281, %f280, %f46;
	st.global.f32 	[%rd37+28], %f281;
	add.s32 	%r304, %r304, 8;
	setp.ne.s32 	%p54, %r304, %r21;
	mov.u32 	%r306, %r21;
	@%p54 bra 	$L__BB1_85;
$L__BB1_86:
	setp.eq.s32 	%p55, %r12, 0;
	@%p55 bra 	$L__BB1_94;
	setp.lt.u32 	%p56, %r13, 3;
	@%p56 bra 	$L__BB1_89;
	add.s32 	%r228, %r78, %r306;
	mul.wide.s32 	%rd38, %r228, 4;
	add.s64 	%rd39, %rd4, %rd38;
	ld.global.f32 	%f282, [%rd39];
	mul.f32 	%f283, %f43, %f282;
	fma.rn.f32 	%f284, %f44, 0f00000000, %f283;
	div.rn.f32 	%f285, %f284, %f46;
	st.global.f32 	[%rd39], %f285;
	ld.global.f32 	%f286, [%rd39+4];
	mul.f32 	%f287, %f43, %f286;
	fma.rn.f32 	%f288, %f44, 0f00000000, %f287;
	div.rn.f32 	%f289, %f288, %f46;
	st.global.f32 	[%rd39+4], %f289;
	ld.global.f32 	%f290, [%rd39+8];
	mul.f32 	%f291, %f43, %f290;
	fma.rn.f32 	%f292, %f44, 0f00000000, %f291;
	div.rn.f32 	%f293, %f292, %f46;
	st.global.f32 	[%rd39+8], %f293;
	ld.global.f32 	%f294, [%rd39+12];
	mul.f32 	%f295, %f43, %f294;
	fma.rn.f32 	%f296, %f44, 0f00000000, %f295;
	div.rn.f32 	%f297, %f296, %f46;
	st.global.f32 	[%rd39+12], %f297;
	add.s32 	%r306, %r306, 4;
$L__BB1_89:
	setp.eq.s32 	%p57, %r14, 0;
	@%p57 bra 	$L__BB1_94;
	setp.eq.s32 	%p58, %r15, 0;
	@%p58 bra 	$L__BB1_92;
	add.s32 	%r229, %r78, %r306;
	mul.wide.s32 	%rd40, %r229, 4;
	add.s64 	%rd41, %rd4, %rd40;
	ld.global.f32 	%f298, [%rd41];
	mul.f32 	%f299, %f43, %f298;
	fma.rn.f32 	%f300, %f44, 0f00000000, %f299;
	div.rn.f32 	%f301, %f300, %f46;
	st.global.f32 	[%rd41], %f301;
	ld.global.f32 	%f302, [%rd41+4];
	mul.f32 	%f303, %f43, %f302;
	fma.rn.f32 	%f304, %f44, 0f00000000, %f303;
	div.rn.f32 	%f305, %f304, %f46;
	st.global.f32 	[%rd41+4], %f305;
	add.s32 	%r306, %r306, 2;
$L__BB1_92:
	setp.eq.s32 	%p59, %r22, 0;
	@%p59 bra 	$L__BB1_94;
	add.s32 	%r230, %r78, %r306;
	mul.wide.s32 	%rd42, %r230, 4;
	add.s64 	%rd43, %rd4, %rd42;
	ld.global.f32 	%f306, [%rd43];
	mul.f32 	%f307, %f43, %f306;
	fma.rn.f32 	%f308, %f44, 0f00000000, %f307;
	div.rn.f32 	%f309, %f308, %f46;
	st.global.f32 	[%rd43], %f309;
$L__BB1_94:
	st.global.f32 	[%rd8], %f42;
	st.global.f32 	[%rd9], %f45;
	add.s32 	%r281, %r281, 1;
	setp.ne.s32 	%p68, %r281, %r100;
	@%p68 bra 	$L__BB1_16;
$L__BB1_95:
	bar.sync 	0;
	add.s32 	%r273, %r273, 1;
	setp.ne.s32 	%p69, %r273, %r101;
	@%p69 bra 	$L__BB1_2;
$L__BB1_96:
	ret;

}


// ===== COMPILED SASS (sm_100) =====

	.target	sm_100

	.elftype	@"ET_EXEC"


//--------------------- .note.nv.tkinfo           --------------------------
	.section	.note.nv.tkinfo,"",@"SHT_NOTE"
	.sectionflags	@"SHF_NOTE_NV_TKINFO"
	.tkinfo
        /*0018*/ 	.word	0x00000002
        /*0030*/ 	.string	""
        /*0030*/ 	.string	"ptxas"
        /*0030*/ 	.string	"Cuda compilation tools, release 13.0, V13.0.88"
        /*0030*/ 	.string	"Build cuda_13.0.r13.0/compiler.36424714_0"
        /*0030*/ 	.string	"-arch sm_100 -m 64 "



//--------------------- .note.nv.cuinfo           --------------------------
	.section	.note.nv.cuinfo,"",@"SHT_NOTE"
	.sectionflags	@"SHF_NOTE_NV_CUINFO"
        /*0018*/ 	.short	0x0002
        /*001a*/ 	.short	0x0064
        /*001c*/ 	.short	0x0082
	.zero		2


//--------------------- .nv.info                  --------------------------
	.section	.nv.info,"",@"SHT_CUDA_INFO"
	.align	4


	//----- nvinfo : EIATTR_REGCOUNT
	.align		4
        /*0000*/ 	.byte	0x04, 0x2f
        /*0002*/ 	.short	(.L_1 - .L_0)
	.align		4
.L_0:
        /*0004*/ 	.word	index@(_Z12init_neg_infPfi)
        /*0008*/ 	.word	0x0000000a


	//----- nvinfo : EIATTR_FRAME_SIZE
	.align		4
.L_1:
        /*000c*/ 	.byte	0x04, 0x11
        /*000e*/ 	.short	(.L_3 - .L_2)
	.align		4
.L_2:
        /*0010*/ 	.word	index@(_Z12init_neg_infPfi)
        /*0014*/ 	.word	0x00000000


	//----- nvinfo : EIATTR_REGCOUNT
	.align		4
.L_3:
        /*0018*/ 	.byte	0x04, 0x2f
        /*001a*/ 	.short	(.L_5 - .L_4)
	.align		4
.L_4:
        /*001c*/ 	.word	index@(_Z21FlashAttentionForwardPKfS0_S0_PfiiiiiifS1_S1_)
        /*0020*/ 	.word	0x00000020


	//----- nvinfo : EIATTR_FRAME_SIZE
	.align		4
.L_5:
        /*0024*/ 	.byte	0x04, 0x11
        /*0026*/ 	.short	(.L_7 - .L_6)
	.align		4
.L_6:
        /*0028*/ 	.word	index@($__internal_0_$__cuda_sm3x_div_rn_noftz_f32_slowpath)
        /*002c*/ 	.word	0x00000000


	//----- nvinfo : EIATTR_FRAME_SIZE
	.align		4
.L_7:
        /*0030*/ 	.byte	0x04, 0x11
        /*0032*/ 	.short	(.L_9 - .L_8)
	.align		4
.L_8:
        /*0034*/ 	.word	index@(_Z21FlashAttentionForwardPKfS0_S0_PfiiiiiifS1_S1_)
        /*0038*/ 	.word	0x00000000


	//----- nvinfo : EIATTR_MIN_STACK_SIZE
	.align		4
.L_9:
        /*003c*/ 	.byte	0x04, 0x12
        /*003e*/ 	.short	(.L_11 - .L_10)
	.align		4
.L_10:
        /*0040*/ 	.word	index@(_Z21FlashAttentionForwardPKfS0_S0_PfiiiiiifS1_S1_)
        /*0044*/ 	.word	0x00000000


	//----- nvinfo : EIATTR_MIN_STACK_SIZE
	.align		4
.L_11:
        /*0048*/ 	.byte	0x04, 0x12
        /*004a*/ 	.short	(.L_13 - .L_12)
	.align		4
.L_12:
        /*004c*/ 	.word	index@(_Z12init_neg_infPfi)
        /*0050*/ 	.word	0x00000000
.L_13:


//--------------------- .nv.compat                --------------------------
	.section	.nv.compat,"",@"SHT_CUDA_COMPAT_INFO"
	.align	4
        /*0000*/ 	.byte	0x02, 0x09, 0x00, 0x00, 0x02, 0x02, 0x01, 0x00, 0x02, 0x05, 0x05, 0x00, 0x03, 0x07, 0x01, 0x01
        /*0010*/ 	.byte	0x02, 0x03, 0x00, 0x00, 0x02, 0x06, 0x01, 0x00, 0x04, 0x0b, 0x08, 0x00, 0x01, 0x00, 0x00, 0x00
        /*0020*/ 	.byte	0x00, 0x00, 0x00, 0x00


//--------------------- .nv.info._Z21FlashAttentionForwardPKfS0_S0_PfiiiiiifS1_S1_ --------------------------
	.section	.nv.info._Z21FlashAttentionForwardPKfS0_S0_PfiiiiiifS1_S1_,"",@"SHT_CUDA_INFO"
	.sectionflags	@""
	.align	4


	//----- nvinfo : EIATTR_CUDA_API_VERSION
	.align		4
        /*0000*/ 	.byte	0x04, 0x37
        /*0002*/ 	.short	(.L_15 - .L_14)
.L_14:
        /*0004*/ 	.word	0x00000082


	//----- nvinfo : EIATTR_KPARAM_INFO
	.align		4
.L_15:
        /*0008*/ 	.byte	0x04, 0x17
        /*000a*/ 	.short	(.L_17 - .L_16)
.L_16:
        /*000c*/ 	.word	0x00000000
        /*0010*/ 	.short	0x000c
        /*0012*/ 	.short	0x0048
        /*0014*/ 	.byte	0x00, 0xf5, 0x21, 0x00


	//----- nvinfo : EIATTR_KPARAM_INFO
	.align		4
.L_17:
        /*0018*/ 	.byte	0x04, 0x17
        /*001a*/ 	.short	(.L_19 - .L_18)
.L_18:
        /*001c*/ 	.word	0x00000000
        /*0020*/ 	.short	0x000b
        /*0022*/ 	.short	0x0040
        /*0024*/ 	.byte	0x00, 0xf5, 0x21, 0x00


	//----- nvinfo : EIATTR_KPARAM_INFO
	.align		4
.L_19:
        /*0028*/ 	.byte	0x04, 0x17
        /*002a*/ 	.short	(.L_21 - .L_20)
.L_20:
        /*002c*/ 	.word	0x00000000
        /*0030*/ 	.short	0x000a
        /*0032*/ 	.short	0x0038
        /*0034*/ 	.byte	0x00, 0xf0, 0x11, 0x00


	//----- nvinfo : EIATTR_KPARAM_INFO
	.align		4
.L_21:
        /*0038*/ 	.byte	0x04, 0x17
        /*003a*/ 	.short	(.L_23 - .L_22)
.L_22:
        /*003c*/ 	.word	0x00000000
        /*0040*/ 	.short	0x0009
        /*0042*/ 	.short	0x0034
        /*0044*/ 	.byte	0x00, 0xf0, 0x11, 0x00


	//----- nvinfo : EIATTR_KPARAM_INFO
	.align		4
.L_23:
        /*0048*/ 	.byte	0x04, 0x17
        /*004a*/ 	.short	(.L_25 - .L_24)
.L_24:
        /*004c*/ 	.word	0x00000000
        /*0050*/ 	.short	0x0008
        /*0052*/ 	.short	0x0030
        /*0054*/ 	.byte	0x00, 0xf0, 0x11, 0x00


	//----- nvinfo : EIATTR_KPARAM_INFO
	.align		4
.L_25:
        /*0058*/ 	.byte	0x04, 0x17
        /*005a*/ 	.short	(.L_27 - .L_26)
.L_26:
        /*005c*/ 	.word	0x00000000
        /*0060*/ 	.short	0x0007
        /*0062*/ 	.short	0x002c
        /*0064*/ 	.byte	0x00, 0xf0, 0x11, 0x00


	//----- nvinfo : EIATTR_KPARAM_INFO
	.align		4
.L_27:
        /*0068*/ 	.byte	0x04, 0x17
        /*006a*/ 	.short	(.L_29 - .L_28)
.L_28:
        /*006c*/ 	.word	0x00000000
        /*0070*/ 	.short	0x0006
        /*0072*/ 	.short	0x0028
        /*0074*/ 	.byte	0x00, 0xf0, 0x11, 0x00


	//----- nvinfo : EIATTR_KPARAM_INFO
	.align		4
.L_29:
        /*0078*/ 	.byte	0x04, 0x17
        /*007a*/ 	.short	(.L_31 - .L_30)
.L_30:
        /*007c*/ 	.word	0x00000000
        /*0080*/ 	.short	0x0005
        /*0082*/ 	.short	0x0024
        /*0084*/ 	.byte	0x00, 0xf0, 0x11, 0x00


	//----- nvinfo : EIATTR_KPARAM_INFO
	.align		4
.L_31:
        /*0088*/ 	.byte	0x04, 0x17
        /*008a*/ 	.short	(.L_33 - .L_32)
.L_32:
        /*008c*/ 	.word	0x00000000
        /*0090*/ 	.short	0x0004
        /*0092*/ 	.short	0x0020
        /*0094*/ 	.byte	0x00, 0xf0, 0x11, 0x00


	//----- nvinfo : EIATTR_KPARAM_INFO
	.align		4
.L_33:
        /*0098*/ 	.byte	0x04, 0x17
        /*009a*/ 	.short	(.L_35 - .L_34)
.L_34:
        /*009c*/ 	.word	0x00000000
        /*00a0*/ 	.short	0x0003
        /*00a2*/ 	.short	0x0018
        /*00a4*/ 	.byte	0x00, 0xf5, 0x21, 0x00


	//----- nvinfo : EIATTR_KPARAM_INFO
	.align		4
.L_35:
        /*00a8*/ 	.byte	0x04, 0x17
        /*00aa*/ 	.short	(.L_37 - .L_36)
.L_36:
        /*00ac*/ 	.word	0x00000000
        /*00b0*/ 	.short	0x0002
        /*00b2*/ 	.short	0x0010
        /*00b4*/ 	.byte	0x00, 0xf5, 0x21, 0x00


	//----- nvinfo : EIATTR_KPARAM_INFO
	.align		4
.L_37:
        /*00b8*/ 	.byte	0x04, 0x17
        /*00ba*/ 	.short	(.L_39 - .L_38)
.L_38:
        /*00bc*/ 	.word	0x00000000
        /*00c0*/ 	.short	0x0001
        /*00c2*/ 	.short	0x0008
        /*00c4*/ 	.byte	0x00, 0xf5, 0x21, 0x00


	//----- nvinfo : EIATTR_KPARAM_INFO
	.align		4
.L_39:
        /*00c8*/ 	.byte	0x04, 0x17
        /*00ca*/ 	.short	(.L_41 - .L_40)
.L_40:
        /*00cc*/ 	.word	0x00000000
        /*00d0*/ 	.short	0x0000
        /*00d2*/ 	.short	0x0000
        /*00d4*/ 	.byte	0x00, 0xf5, 0x21, 0x00


	//----- nvinfo : EIATTR_SPARSE_MMA_MASK
	.align		4
.L_41:
        /*00d8*/ 	.byte	0x03, 0x50
        /*00da*/ 	.short	0x0000


	//----- nvinfo : EIATTR_MAXREG_COUNT
	.align		4
        /*00dc*/ 	.byte	0x03, 0x1b
        /*00de*/ 	.short	0x00ff


	//----- nvinfo : EIATTR_NUM_BARRIERS
	.align		4
        /*00e0*/ 	.byte	0x02, 0x4c
        /*00e2*/ 	.byte	0x01
	.zero		1


	//----- nvinfo : EIATTR_MERCURY_ISA_VERSION
	.align		4
        /*00e4*/ 	.byte	0x03, 0x5f
        /*00e6*/ 	.short	0x0101


	//----- nvinfo : EIATTR_VRC_CTA_INIT_COUNT
	.align		4
        /*00e8*/ 	.byte	0x02, 0x4a
	.zero		1
	.zero		1


	//----- nvinfo : EIATTR_EXIT_INSTR_OFFSETS
	.align		4
        /*00ec*/ 	.byte	0x04, 0x1c
        /*00ee*/ 	.short	(.L_43 - .L_42)


	//   ....[0]....
.L_42:
        /*00f0*/ 	.word	0x00000080


	//   ....[1]....
        /*00f4*/ 	.word	0x000044e0


	//----- nvinfo : EIATTR_CRS_STACK_SIZE
	.align		4
.L_43:
        /*00f8*/ 	.byte	0x04, 0x1e
        /*00fa*/ 	.short	(.L_45 - .L_44)
.L_44:
        /*00fc*/ 	.word	0x00000000


	//----- nvinfo : EIATTR_CBANK_PARAM_SIZE
	.align		4
.L_45:
        /*0100*/ 	.byte	0x03, 0x19
        /*0102*/ 	.short	0x0050


	//----- nvinfo : EIATTR_PARAM_CBANK
	.align		4
        /*0104*/ 	.byte	0x04, 0x0a
        /*0106*/ 	.short	(.L_47 - .L_46)
	.align		4
.L_46:
        /*0108*/ 	.word	index@(.nv.constant0._Z21FlashAttentionForwardPKfS0_S0_PfiiiiiifS1_S1_)
        /*010c*/ 	.short	0x0380
        /*010e*/ 	.short	0x0050


	//----- nvinfo : EIATTR_SW_WAR
	.align		4
.L_47:
        /*0110*/ 	.byte	0x04, 0x36
        /*0112*/ 	.short	(.L_49 - .L_48)
.L_48:
        /*0114*/ 	.word	0x00000008
.L_49:


//--------------------- .nv.info._Z12init_neg_infPfi --------------------------
	.section	.nv.info._Z12init_neg_infPfi,"",@"SHT_CUDA_INFO"
	.sectionflags	@""
	.align	4


	//----- nvinfo : EIATTR_CUDA_API_VERSION
	.align		4
        /*0000*/ 	.byte	0x04, 0x37
        /*0002*/ 	.short	(.L_51 - .L_50)
.L_50:
        /*0004*/ 	.word	0x00000082


	//----- nvinfo : EIATTR_KPARAM_INFO
	.align		4
.L_51:
        /*0008*/ 	.byte	0x04, 0x17
        /*000a*/ 	.short	(.L_53 - .L_52)
.L_52:
        /*000c*/ 	.word	0x00000000
        /*0010*/ 	.short	0x0001
        /*0012*/ 	.short	0x0008
        /*0014*/ 	.byte	0x00, 0xf0, 0x11, 0x00


	//----- nvinfo : EIATTR_KPARAM_INFO
	.align		4
.L_53:
        /*0018*/ 	.byte	0x04, 0x17
        /*001a*/ 	.short	(.L_55 - .L_54)
.L_54:
        /*001c*/ 	.word	0x00000000
        /*0020*/ 	.short	0x0000
        /*0022*/ 	.short	0x0000
        /*0024*/ 	.byte	0x00, 0xf5, 0x21, 0x00


	//----- nvinfo : EIATTR_SPARSE_MMA_MASK
	.align		4
.L_55:
        /*0028*/ 	.byte	0x03, 0x50
        /*002a*/ 	.short	0x0000


	//----- nvinfo : EIATTR_MAXREG_COUNT
	.align		4
        /*002c*/ 	.byte	0x03, 0x1b
        /*002e*/ 	.short	0x00ff


	//----- nvinfo : EIATTR_MERCURY_ISA_VERSION
	.align		4
        /*0030*/ 	.byte	0x03, 0x5f
        /*0032*/ 	.short	0x0101


	//----- nvinfo : EIATTR_VRC_CTA_INIT_COUNT
	.align		4
        /*0034*/ 	.byte	0x02, 0x4a
	.zero		1
	.zero		1


	//----- nvinfo : EIATTR_EXIT_INSTR_OFFSETS
	.align		4
        /*0038*/ 	.byte	0x04, 0x1c
        /*003a*/ 	.short	(.L_57 - .L_56)


	//   ....[0]....
.L_56:
        /*003c*/ 	.word	0x00000070


	//   ....[1]....
        /*0040*/ 	.word	0x000000d0


	//----- nvinfo : EIATTR_CBANK_PARAM_SIZE
	.align		4
.L_57:
        /*0044*/ 	.byte	0x03, 0x19
        /*0046*/ 	.short	0x000c


	//----- nvinfo : EIATTR_PARAM_CBANK
	.align		4
        /*0048*/ 	.byte	0x04, 0x0a
        /*004a*/ 	.short	(.L_59 - .L_58)
	.align		4
.L_58:
        /*004c*/ 	.word	index@(.nv.constant0._Z12init_neg_infPfi)
        /*0050*/ 	.short	0x0380
        /*0052*/ 	.short	0x000c


	//----- nvinfo : EIATTR_SW_WAR
	.align		4
.L_59:
        /*0054*/ 	.byte	0x04, 0x36
        /*0056*/ 	.short	(.L_61 - .L_60)
.L_60:
        /*0058*/ 	.word	0x00000008
.L_61:


//--------------------- .nv.callgraph             --------------------------
	.section	.nv.callgraph,"",@"SHT_CUDA_CALLGRAPH"
	.align	4
	.sectionentsize	8
	.align		4
        /*0000*/ 	.word	0x00000000
	.align		4
        /*0004*/ 	.word	0xffffffff
	.align		4
        /*0008*/ 	.word	0x00000000
	.align		4
        /*000c*/ 	.word	0xfffffffe
	.align		4
        /*0010*/ 	.word	0x00000000
	.align		4
        /*0014*/ 	.word	0xfffffffd
	.align		4
        /*0018*/ 	.word	0x00000000
	.align		4
        /*001c*/ 	.word	0xfffffffc


//--------------------- .text._Z21FlashAttentionForwardPKfS0_S0_PfiiiiiifS1_S1_ --------------------------
	.section	.text._Z21FlashAttentionForwardPKfS0_S0_PfiiiiiifS1_S1_,"ax",@progbits
	.align	128
        .global         _Z21FlashAttentionForwardPKfS0_S0_PfiiiiiifS1_S1_
        .type           _Z21FlashAttentionForwardPKfS0_S0_PfiiiiiifS1_S1_,@function
        .size           _Z21FlashAttentionForwardPKfS0_S0_PfiiiiiifS1_S1_,(.L_x_86 - _Z21FlashAttentionForwardPKfS0_S0_PfiiiiiifS1_S1_)
        .other          _Z21FlashAttentionForwardPKfS0_S0_PfiiiiiifS1_S1_,@"STO_CUDA_ENTRY STV_DEFAULT"
_Z21FlashAttentionForwardPKfS0_S0_PfiiiiiifS1_S1_:
.text._Z21FlashAttentionForwardPKfS0_S0_PfiiiiiifS1_S1_:
[----:B------:R-:W-:Y:S08]  /*0000*/  LDC R1, c[0x0][0x37c] ;  /* 0x0000df00ff017b82 */ /* 0x000ff00000000800 */
[----:B------:R-:W0:Y:S01]  /*0010*/  LDC R0, c[0x0][0x3b4] ;  /* 0x0000ed00ff007b82 */ /* 0x000e220000000800 */
[----:B------:R-:W1:Y:S01]  /*0020*/  LDCU UR5, c[0x0][0x374] ;  /* 0x00006e80ff0577ac */ /* 0x000e620008000800 */
[----:B------:R-:W2:Y:S06]  /*0030*/  LDCU.64 UR8, c[0x0][0x3a0] ;  /* 0x00007400ff0877ac */ /* 0x000eac0008000a00 */
[----:B------:R-:W1:Y:S08]  /*0040*/  S2UR UR7, SR_CTAID.X ;  /* 0x00000000000779c3 */ /* 0x000e700000002500 */
[----:B------:R-:W3:Y:S01]  /*0050*/  S2UR UR4, SR_CTAID.Y ;  /* 0x00000000000479c3 */ /* 0x000ee20000002600 */
[----:B0-----:R-:W-:Y:S01]  /*0060*/  ISETP.GE.AND P0, PT, R0, 0x1, PT ;  /* 0x000000010000780c */ /* 0x001fe20003f06270 */
[----:B-1----:R-:W-:-:S12]  /*0070*/  UIMAD UR7, UR7, UR5, URZ ;  /* 0x00000005070772a4 */ /* 0x002fd8000f8e02ff */
[----:B--23--:R-:W-:Y:S05]  /*0080*/  @!P0 EXIT ;  /* 0x000000000000894d */ /* 0x00cfea0003800000 */
[----:B------:R-:W0:Y:S01]  /*0090*/  S2UR UR5, SR_CgaCtaId ;  /* 0x00000000000579c3 */ /* 0x000e220000008800 */
[----:B------:R-:W1:Y:S01]  /*00a0*/  S2R R10, SR_TID.X ;  /* 0x00000000000a7919 */ /* 0x000e620000002100 */
[----:B------:R-:W2:Y:S01]  /*00b0*/  LDCU UR11, c[0x0][0x3a8] ;  /* 0x00007500ff0b77ac */ /* 0x000ea20008000800 */
[----:B------:R-:W-:Y:S01]  /*00c0*/  UIMAD UR4, UR4, UR8, URZ ;  /* 0x00000008040472a4 */ /* 0x000fe2000f8e02ff */
[----:B------:R-:W3:Y:S03]  /*00d0*/  LDCU UR6, c[0x0][0x3b8] ;  /* 0x00007700ff0677ac */ /* 0x000ee60008000800 */
[----:B------:R-:W-:Y:S02]  /*00e0*/  UIMAD UR7, UR7, UR8, UR4 ;  /* 0x00000008070772a4 */ /* 0x000fe4000f8e0204 */
[----:B------:R-:W-:Y:S01]  /*00f0*/  UIADD3 UR22, UPT, UPT, UR9, -0x1, URZ ;  /* 0xffffffff09167890 */ /* 0x000fe2000fffe0ff */
[----:B------:R-:W-:Y:S01]  /*0100*/  UMOV UR4, 0x400 ;  /* 0x0000040000047882 */ /* 0x000fe20000000000 */
[----:B------:R-:W-:-:S02]  /*0110*/  UIMAD UR23, UR7, UR9, URZ ;  /* 0x00000009071772a4 */ /* 0x000fc4000f8e02ff */
[----:B------:R-:W-:Y:S02]  /*0120*/  ULOP3.LUT UR21, UR9, 0x7, URZ, 0xc0, !UPT ;  /* 0x0000000709157892 */ /* 0x000fe4000f8ec0ff */
[----:B--2---:R-:W-:Y:S02]  /*0130*/  UIMAD UR12, UR9, UR11, URZ ;  /* 0x0000000b090c72a4 */ /* 0x004fe4000f8e02ff */
[----:B------:R-:W-:Y:S02]  /*0140*/  ULOP3.LUT UR20, UR9, 0x3, URZ, 0xc0, !UPT ;  /* 0x0000000309147892 */ /* 0x000fe4000f8ec0ff */
[----:B0-----:R-:W-:Y:S01]  /*0150*/  ULEA UR4, UR5, UR4, 0x18 ;  /* 0x0000000405047291 */ /* 0x001fe2000f8ec0ff */
[----:B---3--:R-:W-:Y:S01]  /*0160*/  FMUL R8, RZ, UR6 ;  /* 0x00000006ff087c20 */ /* 0x008fe20008400000 */
[----:B------:R-:W-:Y:S02]  /*0170*/  ULOP3.LUT UR19, UR9, 0xf, URZ, 0xc0, !UPT ;  /* 0x0000000f09137892 */ /* 0x000fe4000f8ec0ff */
[----:B------:R-:W-:-:S02]  /*0180*/  ULOP3.LUT UR8, UR9, 0x7ffffff8, URZ, 0xc0, !UPT ;  /* 0x7ffffff809087892 */ /* 0x000fc4000f8ec0ff */
[----:B------:R-:W-:Y:S02]  /*0190*/  ULOP3.LUT UR18, UR9, 0x1, URZ, 0xc0, !UPT ;  /* 0x0000000109127892 */ /* 0x000fe4000f8ec0ff */
[----:B------:R-:W-:Y:S01]  /*01a0*/  ULOP3.LUT UR17, UR9, 0x7ffffff0, URZ, 0xc0, !UPT ;  /* 0x7ffffff009117892 */ /* 0x000fe2000f8ec0ff */
[----:B-1----:R-:W-:Y:S01]  /*01b0*/  IADD3 R9, PT, PT, R10, UR7, RZ ;  /* 0x000000070a097c10 */ /* 0x002fe2000fffe0ff */
[----:B------:R-:W-:Y:S02]  /*01c0*/  ULEA UR9, UR12, UR4, 0x2 ;  /* 0x000000040c097291 */ /* 0x000fe4000f8e10ff */
[----:B------:R-:W-:Y:S02]  /*01d0*/  ULOP3.LUT UR26, UR11, 0x7, URZ, 0xc0, !UPT ;  /* 0x000000070b1a7892 */ /* 0x000fe4000f8ec0ff */
[----:B------:R-:W-:Y:S02]  /*01e0*/  ULOP3.LUT UR27, UR11, 0x3, URZ, 0xc0, !UPT ;  /* 0x000000030b1b7892 */ /* 0x000fe4000f8ec0ff */
[----:B------:R-:W-:-:S02]  /*01f0*/  ULEA UR28, UR12, UR9, 0x2 ;  /* 0x000000090c1c7291 */ /* 0x000fc4000f8e10ff */
[----:B------:R-:W-:Y:S01]  /*0200*/  ULOP3.LUT UR10, UR11, 0x7ffffff8, URZ, 0xc0, !UPT ;  /* 0x7ffffff80b0a7892 */ /* 0x000fe2000f8ec0ff */
[----:B------:R-:W0:Y:S01]  /*0210*/  LDCU.64 UR14, c[0x0][0x358] ;  /* 0x00006b00ff0e77ac */ /* 0x000e220008000a00 */
[----:B------:R-:W-:Y:S02]  /*0220*/  UIADD3 UR24, UPT, UPT, UR21, -0x1, URZ ;  /* 0xffffffff15187890 */ /* 0x000fe4000fffe0ff */
[----:B------:R-:W-:Y:S02]  /*0230*/  UIADD3 UR25, UPT, UPT, UR20, -0x1, URZ ;  /* 0xffffffff14197890 */ /* 0x000fe4000fffe0ff */
[----:B------:R-:W-:Y:S02]  /*0240*/  ULOP3.LUT UR11, UR11, 0x1, URZ, 0xc0, !UPT ;  /* 0x000000010b0b7892 */ /* 0x000fe4000f8ec0ff */
[----:B------:R-:W-:Y:S02]  /*0250*/  UIADD3 UR29, UPT, UPT, UR26, -0x1, URZ ;  /* 0xffffffff1a1d7890 */ /* 0x000fe4000fffe0ff */
[----:B------:R-:W-:-:S02]  /*0260*/  UIADD3 UR30, UPT, UPT, UR27, -0x1, URZ ;  /* 0xffffffff1b1e7890 */ /* 0x000fc4000fffe0ff */
[----:B------:R-:W-:Y:S01]  /*0270*/  ULEA UR12, UR12, UR28, 0x2 ;  /* 0x0000001c0c0c7291 */ /* 0x000fe2000f8e10ff */
[----:B------:R-:W-:-:S11]  /*0280*/  UMOV UR4, URZ ;  /* 0x000000ff00047c82 */ /* 0x000fd60008000000 */
.L_x_72:
[----:B-1----:R-:W1:Y:S02]  /*0290*/  LDCU UR13, c[0x0][0x3a4] ;  /* 0x00007480ff0d77ac */ /* 0x002e640008000800 */
[----:B-1----:R-:W-:-:S09]  /*02a0*/  UISETP.GE.AND UP0, UPT, UR13, 0x1, UPT ;  /* 0x000000010d00788c */ /* 0x002fd2000bf06270 */
[----:B--23--:R-:W-:Y:S05]  /*02b0*/  BRA.U !UP0, `(.L_x_0) ;  /* 0x0000000508f87547 */ /* 0x00cfea000b800000 */
[----:B------:R-:W1:Y:S01]  /*02c0*/  LDC R5, c[0x0][0x3a8] ;  /* 0x0000ea00ff057b82 */ /* 0x000e620000000800 */
[----:B------:R-:W-:Y:S01]  /*02d0*/  UISETP.GE.U32.AND UP1, UPT, UR22, 0x7, UPT ;  /* 0x000000071600788c */ /* 0x000fe2000bf26070 */
[----:B------:R-:W-:Y:S01]  /*02e0*/  MOV R7, UR13 ;  /* 0x0000000d00077c02 */ /* 0x000fe20008000f00 */
[----:B------:R-:W-:Y:S02]  /*02f0*/  HFMA2 R3, -RZ, RZ, 0, 0 ;  /* 0x00000000ff037431 */ /* 0x000fe400000001ff */
[----:B-1----:R-:W-:-:S04]  /*0300*/  IMAD R0, R5, UR4, R10 ;  /* 0x0000000405007c24 */ /* 0x002fc8000f8e020a */
[----:B------:R-:W-:Y:S01]  /*0310*/  IMAD R0, R0, R7, UR23 ;  /* 0x0000001700007e24 */ /* 0x000fe2000f8e0207 */
[----:B------:R-:W-:Y:S06]  /*0320*/  BRA.U !UP1, `(.L_x_1) ;  /* 0x0000000109e47547 */ /* 0x000fec000b800000 */
[----:B------:R-:W1:Y:S01]  /*0330*/  S2UR UR6, SR_CgaCtaId ;  /* 0x00000000000679c3 */ /* 0x000e620000008800 */
[----:B------:R-:W-:Y:S01]  /*0340*/  UMOV UR5, 0x400 ;  /* 0x0000040000057882 */ /* 0x000fe20000000000 */
[----:B------:R-:W-:Y:S01]  /*0350*/  SHF.L.U32 R2, R10, 0x2, RZ ;  /* 0x000000020a027819 */ /* 0x000fe200000006ff */
[----:B------:R-:W-:Y:S01]  /*0360*/  ULOP3.LUT UR8, UR13, 0x7ffffff8, URZ, 0xc0, !UPT ;  /* 0x7ffffff80d087892 */ /* 0x000fe2000f8ec0ff */
[----:B------:R-:W-:Y:S02]  /*0370*/  MOV R6, R0 ;  /* 0x0000000000067202 */ /* 0x000fe40000000f00 */
[CC--:B------:R-:W-:Y:S02]  /*0380*/  LEA R3, R5.reuse, R2.reuse, 0x3 ;  /* 0x0000000205037211 */ /* 0x0c0fe400078e18ff */
[----:B------:R-:W-:Y:S01]  /*0390*/  LEA R2, R5, R2, 0x2 ;  /* 0x0000000205027211 */ /* 0x000fe200078e10ff */
[----:B-1----:R-:W-:-:S06]  /*03a0*/  ULEA UR5, UR6, UR5, 0x18 ;  /* 0x0000000506057291 */ /* 0x002fcc000f8ec0ff */
[----:B------:R-:W-:Y:S01]  /*03b0*/  MOV R4, UR5 ;  /* 0x0000000500047c02 */ /* 0x000fe20008000f00 */
[----:B------:R-:W-:-:S04]  /*03c0*/  UIADD3 UR5, UPT, UPT, -UR8, URZ, URZ ;  /* 0x000000ff08057290 */ /* 0x000fc8000fffe1ff */
[--C-:B------:R-:W-:Y:S02]  /*03d0*/  IMAD R3, R3, UR13, R4.reuse ;  /* 0x0000000d03037c24 */ /* 0x100fe4000f8e0204 */
[----:B------:R-:W-:-:S03]  /*03e0*/  IMAD R2, R2, UR13, R4 ;  /* 0x0000000d02027c24 */ /* 0x000fc6000f8e0204 */
[----:B------:R-:W-:Y:S02]  /*03f0*/  IADD3 R7, PT, PT, R3, 0x10, RZ ;  /* 0x0000001003077810 */ /* 0x000fe40007ffe0ff */
[----:B------:R-:W-:-:S07]  /*0400*/  IADD3 R11, PT, PT, R2, 0x10, RZ ;  /* 0x00000010020b7810 */ /* 0x000fce0007ffe0ff */
.L_x_2:
[----:B------:R-:W1:Y:S08]  /*0410*/  LDC.64 R2, c[0x0][0x388] ;  /* 0x0000e200ff027b82 */ /* 0x000e700000000a00 */
[----:B------:R-:W2:Y:S01]  /*0420*/  LDC.64 R4, c[0x0][0x390] ;  /* 0x0000e400ff047b82 */ /* 0x000ea20000000a00 */
[----:B-1----:R-:W-:-:S05]  /*0430*/  IMAD.WIDE R2, R6, 0x4, R2 ;  /* 0x0000000406027825 */ /* 0x002fca00078e0202 */
[----:B0-----:R-:W3:Y:S01]  /*0440*/  LDG.E R12, desc[UR14][R2.64] ;  /* 0x0000000e020c7981 */ /* 0x001ee2000c1e1900 */
[----:B--2---:R-:W-:-:S03]  /*0450*/  IMAD.WIDE R4, R6, 0x4, R4 ;  /* 0x0000000406047825 */ /* 0x004fc600078e0204 */
[----:B------:R-:W2:Y:S04]  /*0460*/  LDG.E R16, desc[UR14][R2.64+0x4] ;  /* 0x0000040e02107981 */ /* 0x000ea8000c1e1900 */
[----:B------:R-:W4:Y:S04]  /*0470*/  LDG.E R14, desc[UR14][R4.64] ;  /* 0x0000000e040e7981 */ /* 0x000f28000c1e1900 */
[----:B------:R-:W5:Y:S04]  /*0480*/  LDG.E R18, desc[UR14][R4.64+0x4] ;  /* 0x0000040e04127981 */ /* 0x000f68000c1e1900 */
        /* <DEDUP_REMOVED lines=11> */
[----:B------:R-:W5:Y:S01]  /*0540*/  LDG.E R25, desc[UR14][R4.64+0x1c] ;  /* 0x00001c0e04197981 */ /* 0x000f62000c1e1900 */
[----:B------:R-:W-:-:S04]  /*0550*/  UIADD3 UR5, UPT, UPT, UR5, 0x8, URZ ;  /* 0x0000000805057890 */ /* 0x000fc8000fffe0ff */
[----:B------:R-:W-:Y:S01]  /*0560*/  UISETP.NE.AND UP1, UPT, UR5, URZ, UPT ;  /* 0x000000ff0500728c */ /* 0x000fe2000bf25270 */
[----:B------:R-:W-:Y:S01]  /*0570*/  IADD3 R6, PT, PT, R6, 0x8, RZ ;  /* 0x0000000806067810 */ /* 0x000fe20007ffe0ff */
[----:B---3--:R-:W-:Y:S04]  /*0580*/  STS [R11+-0x10], R12 ;  /* 0xfffff00c0b007388 */ /* 0x008fe80000000800 */
[----:B----4-:R-:W-:Y:S04]  /*0590*/  STS [R7+-0x10], R14 ;  /* 0xfffff00e07007388 */ /* 0x010fe80000000800 */
[----:B--2---:R-:W-:Y:S04]  /*05a0*/  STS [R11+-0xc], R16 ;  /* 0xfffff4100b007388 */ /* 0x004fe80000000800 */
[----:B-----5:R-:W-:Y:S04]  /*05b0*/  STS [R7+-0xc], R18 ;  /* 0xfffff41207007388 */ /* 0x020fe80000000800 */
[----:B------:R-:W-:Y:S04]  /*05c0*/  STS [R11+-0x8], R20 ;  /* 0xfffff8140b007388 */ /* 0x000fe80000000800 */
[----:B------:R-:W-:Y:S04]  /*05d0*/  STS [R7+-0x8], R22 ;  /* 0xfffff81607007388 */ /* 0x000fe80000000800 */
[----:B------:R-:W-:Y:S04]  /*05e0*/  STS [R11+-0x4], R24 ;  /* 0xfffffc180b007388 */ /* 0x000fe80000000800 */
[----:B------:R-:W-:Y:S04]  /*05f0*/  STS [R7+-0x4], R26 ;  /* 0xfffffc1a07007388 */ /* 0x000fe80000000800 */
[----:B------:R-:W-:Y:S04]  /*0600*/  STS [R11], R28 ;  /* 0x0000001c0b007388 */ /* 0x000fe80000000800 */
[----:B------:R-:W-:Y:S04]  /*0610*/  STS [R7], R13 ;  /* 0x0000000d07007388 */ /* 0x000fe80000000800 */
[----:B------:R-:W-:Y:S04]  /*0620*/  STS [R11+0x4], R15 ;  /* 0x0000040f0b007388 */ /* 0x000fe80000000800 */
[----:B------:R-:W-:Y:S04]  /*0630*/  STS [R7+0x4], R17 ;  /* 0x0000041107007388 */ /* 0x000fe80000000800 */
[----:B------:R-:W-:Y:S04]  /*0640*/  STS [R11+0x8], R19 ;  /* 0x000008130b007388 */ /* 0x000fe80000000800 */
[----:B------:R-:W-:Y:S04]  /*0650*/  STS [R7+0x8], R21 ;  /* 0x0000081507007388 */ /* 0x000fe80000000800 */
[----:B------:R0:W-:Y:S04]  /*0660*/  STS [R11+0xc], R23 ;  /* 0x00000c170b007388 */ /* 0x0001e80000000800 */
[----:B------:R1:W-:Y:S01]  /*0670*/  STS [R7+0xc], R25 ;  /* 0x00000c1907007388 */ /* 0x0003e20000000800 */
[----:B0-----:R-:W-:-:S02]  /*0680*/  IADD3 R11, PT, PT, R11, 0x20, RZ ;  /* 0x000000200b0b7810 */ /* 0x001fc40007ffe0ff */
[----:B-1----:R-:W-:Y:S01]  /*0690*/  IADD3 R7, PT, PT, R7, 0x20, RZ ;  /* 0x0000002007077810 */ /* 0x002fe20007ffe0ff */
[----:B------:R-:W-:Y:S06]  /*06a0*/  BRA.U UP1, `(.L_x_2) ;  /* 0xfffffffd01587547 */ /* 0x000fec000b83ffff */
[----:B------:R-:W-:-:S07]  /*06b0*/  MOV R3, UR8 ;  /* 0x0000000800037c02 */ /* 0x000fce0008000f00 */
.L_x_1:
[----:B------:R-:W-:-:S09]  /*06c0*/  UISETP.NE.AND UP1, UPT, UR21, URZ, UPT ;  /* 0x000000ff1500728c */ /* 0x000fd2000bf25270 */
[----:B------:R-:W-:Y:S05]  /*06d0*/  BRA.U !UP1, `(.L_x_0) ;  /* 0x0000000109f07547 */ /* 0x000fea000b800000 */
[----:B------:R-:W-:Y:S02]  /*06e0*/  UISETP.GE.U32.AND UP1, UPT, UR24, 0x3, UPT ;  /* 0x000000031800788c */ /* 0x000fe4000bf26070 */
[----:B------:R-:W-:-:S07]  /*06f0*/  UISETP.NE.AND UP2, UPT, UR20, URZ, UPT ;  /* 0x000000ff1400728c */ /* 0x000fce000bf45270 */
[----:B------:R-:W-:Y:S05]  /*0700*/  BRA.U !UP1, `(.L_x_3) ;  /* 0x0000000109647547 */ /* 0x000fea000b800000 */
[----:B------:R-:W1:Y:S01]  /*0710*/  LDC.64 R4, c[0x0][0x388] ;  /* 0x0000e200ff047b82 */ /* 0x000e620000000a00 */
[----:B------:R-:W-:-:S07]  /*0720*/  IADD3 R11, PT, PT, R0, R3, RZ ;  /* 0x00000003000b7210 */ /* 0x000fce0007ffe0ff */
[----:B------:R-:W2:Y:S01]  /*0730*/  LDC.64 R6, c[0x0][0x390] ;  /* 0x0000e400ff067b82 */ /* 0x000ea20000000a00 */
[----:B-1----:R-:W-:-:S05]  /*0740*/  IMAD.WIDE R4, R11, 0x4, R4 ;  /* 0x000000040b047825 */ /* 0x002fca00078e0204 */
[----:B0-----:R-:W3:Y:S01]  /*0750*/  LDG.E R15, desc[UR14][R4.64+0x4] ;  /* 0x0000040e040f7981 */ /* 0x001ee2000c1e1900 */
[----:B--2---:R-:W-:-:S03]  /*0760*/  IMAD.WIDE R6, R11, 0x4, R6 ;  /* 0x000000040b067825 */ /* 0x004fc600078e0206 */
[----:B------:R-:W2:Y:S04]  /*0770*/  LDG.E R19, desc[UR14][R4.64+0x8] ;  /* 0x0000080e04137981 */ /* 0x000ea8000c1e1900 */
[----:B------:R-:W4:Y:S04]  /*0780*/  LDG.E R11, desc[UR14][R4.64] ;  /* 0x0000000e040b7981 */ /* 0x000f28000c1e1900 */
[----:B------:R-:W5:Y:S04]  /*0790*/  LDG.E R13, desc[UR14][R6.64] ;  /* 0x0000000e060d7981 */ /* 0x000f68000c1e1900 */
[----:B------:R-:W2:Y:S04]  /*07a0*/  LDG.E R17, desc[UR14][R6.64+0x4] ;  /* 0x0000040e06117981 */ /* 0x000ea8000c1e1900 */
[----:B------:R-:W2:Y:S04]  /*07b0*/  LDG.E R21, desc[UR14][R6.64+0x8] ;  /* 0x0000080e06157981 */ /* 0x000ea8000c1e1900 */
[----:B------:R-:W2:Y:S04]  /*07c0*/  LDG.E R23, desc[UR14][R4.64+0xc] ;  /* 0x00000c0e04177981 */ /* 0x000ea8000c1e1900 */
[----:B------:R-:W2:Y:S01]  /*07d0*/  LDG.E R25, desc[UR14][R6.64+0xc] ;  /* 0x00000c0e06197981 */ /* 0x000ea2000c1e1900 */
[----:B------:R-:W-:-:S05]  /*07e0*/  IMAD R2, R10, UR13, R3 ;  /* 0x0000000d0a027c24 */ /* 0x000fca000f8e0203 */
[C---:B------:R-:W-:Y:S02]  /*07f0*/  LEA R12, R2.reuse, UR9, 0x2 ;  /* 0x00000009020c7c11 */ /* 0x040fe4000f8e10ff */
[----:B------:R-:W-:Y:S02]  /*0800*/  LEA R2, R2, UR28, 0x2 ;  /* 0x0000001c02027c11 */ /* 0x000fe4000f8e10ff */
[----:B------:R-:W-:Y:S01]  /*0810*/  IADD3 R3, PT, PT, R3, 0x4, RZ ;  /* 0x0000000403037810 */ /* 0x000fe20007ffe0ff */
[----:B----4-:R1:W-:Y:S04]  /*0820*/  STS [R12], R11 ;  /* 0x0000000b0c007388 */ /* 0x0103e80000000800 */
[----:B-----5:R1:W-:Y:S04]  /*0830*/  STS [R2], R13 ;  /* 0x0000000d02007388 */ /* 0x0203e80000000800 */
[----:B---3--:R1:W-:Y:S04]  /*0840*/  STS [R12+0x4], R15 ;  /* 0x0000040f0c007388 */ /* 0x0083e80000000800 */
[----:B--2---:R1:W-:Y:S04]  /*0850*/  STS [R2+0x4], R17 ;  /* 0x0000041102007388 */ /* 0x0043e80000000800 */
[----:B------:R1:W-:Y:S04]  /*0860*/  STS [R12+0x8], R19 ;  /* 0x000008130c007388 */ /* 0x0003e80000000800 */
[----:B------:R1:W-:Y:S04]  /*0870*/  STS [R2+0x8], R21 ;  /* 0x0000081502007388 */ /* 0x0003e80000000800 */
[----:B------:R1:W-:Y:S04]  /*0880*/  STS [R12+0xc], R23 ;  /* 0x00000c170c007388 */ /* 0x0003e80000000800 */
[----:B------:R1:W-:Y:S02]  /*0890*/  STS [R2+0xc], R25 ;  /* 0x00000c1902007388 */ /* 0x0003e40000000800 */
.L_x_3:
[----:B------:R-:W-:Y:S05]  /*08a0*/  BRA.U !UP2, `(.L_x_0) ;  /* 0x000000010a7c7547 */ /* 0x000fea000b800000 */
[----:B------:R-:W-:Y:S02]  /*08b0*/  ISETP.NE.AND P0, PT, RZ, UR25, PT ;  /* 0x00000019ff007c0c */ /* 0x000fe4000bf05270 */
[----:B------:R-:W-:-:S11]  /*08c0*/  ISETP.NE.AND P1, PT, RZ, UR18, PT ;  /* 0x00000012ff007c0c */ /* 0x000fd6000bf25270 */
[----:B------:R-:W2:Y:S01]  /*08d0*/  @P0 LDC.64 R6, c[0x0][0x388] ;  /* 0x0000e200ff060b82 */ /* 0x000ea20000000a00 */
[----:B-1----:R-:W-:Y:S01]  /*08e0*/  @P0 IADD3 R17, PT, PT, R0, R3, RZ ;  /* 0x0000000300110210 */ /* 0x002fe20007ffe0ff */
[----:B------:R-:W-:Y:S01]  /*08f0*/  @P0 IMAD R2, R10, UR13, R3 ;  /* 0x0000000d0a020c24 */ /* 0x000fe2000f8e0203 */
[----:B------:R-:W-:-:S04]  /*0900*/  @P0 IADD3 R3, PT, PT, R3, 0x2, RZ ;  /* 0x0000000203030810 */ /* 0x000fc80007ffe0ff */
[----:B------:R-:W-:Y:S01]  /*0910*/  @P1 IADD3 R11, PT, PT, R0, R3, RZ ;  /* 0x00000003000b1210 */ /* 0x000fe20007ffe0ff */
[----:B------:R-:W1:Y:S08]  /*0920*/  @P0 LDC.64 R14, c[0x0][0x390] ;  /* 0x0000e400ff0e0b82 */ /* 0x000e700000000a00 */
[----:B------:R-:W3:Y:S08]  /*0930*/  @P1 LDC.64 R12, c[0x0][0x388] ;  /* 0x0000e200ff0c1b82 */ /* 0x000ef00000000a00 */
[----:B------:R-:W4:Y:S01]  /*0940*/  @P1 LDC.64 R4, c[0x0][0x390] ;  /* 0x0000e400ff041b82 */ /* 0x000f220000000a00 */
[----:B--2---:R-:W-:-:S05]  /*0950*/  @P0 IMAD.WIDE R6, R17, 0x4, R6 ;  /* 0x0000000411060825 */ /* 0x004fca00078e0206 */
[----:B0-----:R-:W2:Y:S01]  /*0960*/  @P0 LDG.E R0, desc[UR14][R6.64] ;  /* 0x0000000e06000981 */ /* 0x001ea2000c1e1900 */
[----:B-1----:R-:W-:-:S03]  /*0970*/  @P0 IMAD.WIDE R14, R17, 0x4, R14 ;  /* 0x00000004110e0825 */ /* 0x002fc600078e020e */
[----:B------:R-:W5:Y:S04]  /*0980*/  @P0 LDG.E R18, desc[UR14][R6.64+0x4] ;  /* 0x0000040e06120981 */ /* 0x000f68000c1e1900 */
[----:B------:R-:W5:Y:S01]  /*0990*/  @P0 LDG.E R16, desc[UR14][R14.64] ;  /* 0x0000000e0e100981 */ /* 0x000f62000c1e1900 */
[----:B---3--:R-:W-:-:S03]  /*09a0*/  @P1 IMAD.WIDE R12, R11, 0x4, R12 ;  /* 0x000000040b0c1825 */ /* 0x008fc600078e020c */
[----:B------:R-:W3:Y:S04]  /*09b0*/  @P0 LDG.E R20, desc[UR14][R14.64+0x4] ;  /* 0x0000040e0e140981 */ /* 0x000ee8000c1e1900 */
[----:B------:R-:W3:Y:S01]  /*09c0*/  @P1 LDG.E R12, desc[UR14][R12.64] ;  /* 0x0000000e0c0c1981 */ /* 0x000ee2000c1e1900 */
[----:B----4-:R-:W-:-:S06]  /*09d0*/  @P1 IMAD.WIDE R4, R11, 0x4, R4 ;  /* 0x000000040b041825 */ /* 0x010fcc00078e0204 */
[----:B------:R-:W4:Y:S01]  /*09e0*/  @P1 LDG.E R4, desc[UR14][R4.64] ;  /* 0x0000000e04041981 */ /* 0x000f22000c1e1900 */
[----:B------:R-:W-:Y:S01]  /*09f0*/  @P1 IMAD R3, R10, UR13, R3 ;  /* 0x0000000d0a031c24 */ /* 0x000fe2000f8e0203 */
[C---:B------:R-:W-:Y:S02]  /*0a00*/  @P0 LEA R17, R2.reuse, UR9, 0x2 ;  /* 0x0000000902110c11 */ /* 0x040fe4000f8e10ff */
[----:B------:R-:W-:Y:S02]  /*0a10*/  @P0 LEA R19, R2, UR28, 0x2 ;  /* 0x0000001c02130c11 */ /* 0x000fe4000f8e10ff */
[C---:B------:R-:W-:Y:S02]  /*0a20*/  @P1 LEA R11, R3.reuse, UR9, 0x2 ;  /* 0x00000009030b1c11 */ /* 0x040fe4000f8e10ff */
[----:B------:R-:W-:Y:S01]  /*0a30*/  @P1 LEA R3, R3, UR28, 0x2 ;  /* 0x0000001c03031c11 */ /* 0x000fe2000f8e10ff */
[----:B--2---:R2:W-:Y:S04]  /*0a40*/  @P0 STS [R17], R0 ;  /* 0x0000000011000388 */ /* 0x0045e80000000800 */
[----:B-----5:R2:W-:Y:S04]  /*0a50*/  @P0 STS [R19], R16 ;  /* 0x0000001013000388 */ /* 0x0205e80000000800 */
[----:B------:R2:W-:Y:S04]  /*0a60*/  @P0 STS [R17+0x4], R18 ;  /* 0x0000041211000388 */ /* 0x0005e80000000800 */
[----:B---3--:R2:W-:Y:S04]  /*0a70*/  @P0 STS [R19+0x4], R20 ;  /* 0x0000041413000388 */ /* 0x0085e80000000800 */
[----:B------:R2:W-:Y:S04]  /*0a80*/  @P1 STS [R11], R12 ;  /* 0x0000000c0b001388 */ /* 0x0005e80000000800 */
[----:B----4-:R2:W-:Y:S02]  /*0a90*/  @P1 STS [R3], R4 ;  /* 0x0000000403001388 */ /* 0x0105e40000000800 */
.L_x_0:
[----:B------:R-:W3:Y:S02]  /*0aa0*/  LDCU UR5, c[0x0][0x3b0] ;  /* 0x00007600ff0577ac */ /* 0x000ee40008000800 */
[----:B---3--:R-:W-:Y:S01]  /*0ab0*/  UISETP.GE.AND UP1, UPT, UR5, 0x1, UPT ;  /* 0x000000010500788c */ /* 0x008fe2000bf26270 */
[----:B------:R-:W-:Y:S08]  /*0ac0*/  BAR.SYNC.DEFER_BLOCKING 0x0 ;  /* 0x0000000000007b1d */ /* 0x000ff00000010000 */
[----:B------:R-:W-:Y:S05]  /*0ad0*/  BRA.U !UP1, `(.L_x_4) ;  /* 0x00000039096c7547 */ /* 0x000fea000b800000 */
[----:B------:R-:W-:-:S05]  /*0ae0*/  UMOV UR5, URZ ;  /* 0x000000ff00057c82 */ /* 0x000fca0008000000 */
.L_x_71:
[----:B-1-3--:R-:W-:Y:S05]  /*0af0*/  BRA.U !UP0, `(.L_x_5) ;  /* 0x0000000508f07547 */ /* 0x00afea000b800000 */
[----:B--2---:R-:W2:Y:S01]  /*0b00*/  LDC R3, c[0x0][0x3ac] ;  /* 0x0000eb00ff037b82 */ /* 0x004ea20000000800 */
[----:B------:R-:W3:Y:S01]  /*0b10*/  LDCU UR16, c[0x0][0x3a4] ;  /* 0x00007480ff1077ac */ /* 0x000ee20008000800 */
[----:B------:R-:W-:Y:S01]  /*0b20*/  UISETP.GE.U32.AND UP1, UPT, UR22, 0xf, UPT ;  /* 0x0000000f1600788c */ /* 0x000fe2000bf26070 */
[----:B---3--:R-:W-:Y:S01]  /*0b30*/  MOV R5, UR16 ;  /* 0x0000001000057c02 */ /* 0x008fe20008000f00 */
[----:B--2---:R-:W-:Y:S02]  /*0b40*/  IMAD R0, R3, UR5, R10 ;  /* 0x0000000503007c24 */ /* 0x004fe4000f8e020a */
[----:B------:R-:W-:Y:S02]  /*0b50*/  HFMA2 R3, -RZ, RZ, 0, 0 ;  /* 0x00000000ff037431 */ /* 0x000fe400000001ff */
[----:B------:R-:W-:-:S03]  /*0b60*/  IMAD R0, R0, R5, UR23 ;  /* 0x0000001700007e24 */ /* 0x000fc6000f8e0205 */
[----:B------:R-:W-:Y:S05]  /*0b70*/  BRA.U !UP1, `(.L_x_6) ;  /* 0x0000000109b47547 */ /* 0x000fea000b800000 */
[----:B------:R-:W2:Y:S01]  /*0b80*/  S2UR UR13, SR_CgaCtaId ;  /* 0x00000000000d79c3 */ /* 0x000ea20000008800 */
[----:B------:R-:W-:Y:S01]  /*0b90*/  MOV R5, RZ ;  /* 0x000000ff00057202 */ /* 0x000fe20000000f00 */
[----:B------:R-:W-:Y:S02]  /*0ba0*/  UMOV UR6, 0x400 ;  /* 0x0000040000067882 */ /* 0x000fe40000000000 */
[----:B--2---:R-:W-:-:S12]  /*0bb0*/  ULEA UR6, UR13, UR6, 0x18 ;  /* 0x000000060d067291 */ /* 0x004fd8000f8ec0ff */
.L_x_7:
[----:B-1----:R-:W1:Y:S01]  /*0bc0*/  LDC.64 R2, c[0x0][0x380] ;  /* 0x0000e000ff027b82 */ /* 0x002e620000000a00 */
[----:B--2---:R-:W-:-:S05]  /*0bd0*/  IADD3 R7, PT, PT, R0, R5, RZ ;  /* 0x0000000500077210 */ /* 0x004fca0007ffe0ff */
[----:B-1----:R-:W-:-:S05]  /*0be0*/  IMAD.WIDE R2, R7, 0x4, R2 ;  /* 0x0000000407027825 */ /* 0x002fca00078e0202 */
[----:B0-----:R-:W2:Y:S04]  /*0bf0*/  LDG.E R4, desc[UR14][R2.64] ;  /* 0x0000000e02047981 */ /* 0x001ea8000c1e1900 */
[----:B------:R-:W3:Y:S04]  /*0c00*/  LDG.E R12, desc[UR14][R2.64+0x4] ;  /* 0x0000040e020c7981 */ /* 0x000ee8000c1e1900 */
        /* <DEDUP_REMOVED lines=14> */
[----:B------:R-:W-:Y:S01]  /*0cf0*/  IMAD R6, R10, UR16, R5 ;  /* 0x000000100a067c24 */ /* 0x000fe2000f8e0205 */
[----:B------:R-:W-:-:S04]  /*0d00*/  IADD3 R5, PT, PT, R5, 0x10, RZ ;  /* 0x0000001005057810 */ /* 0x000fc80007ffe0ff */
[----:B------:R-:W-:Y:S02]  /*0d10*/  LEA R7, R6, UR6, 0x2 ;  /* 0x0000000606077c11 */ /* 0x000fe4000f8e10ff */
[----:B------:R-:W-:-:S03]  /*0d20*/  ISETP.NE.AND P0, PT, R5, UR17, PT ;  /* 0x0000001105007c0c */ /* 0x000fc6000bf05270 */
[----:B--2---:R2:W-:Y:S04]  /*0d30*/  STS [R7], R4 ;  /* 0x0000000407007388 */ /* 0x0045e80000000800 */
[----:B---3--:R2:W-:Y:S04]  /*0d40*/  STS [R7+0x4], R12 ;  /* 0x0000040c07007388 */ /* 0x0085e80000000800 */
[----:B----4-:R2:W-:Y:S04]  /*0d50*/  STS [R7+0x8], R14 ;  /* 0x0000080e07007388 */ /* 0x0105e80000000800 */
[----:B-----5:R2:W-:Y:S04]  /*0d60*/  STS [R7+0xc], R16 ;  /* 0x00000c1007007388 */ /* 0x0205e80000000800 */
[----:B------:R2:W-:Y:S04]  /*0d70*/  STS [R7+0x10], R18 ;  /* 0x0000101207007388 */ /* 0x0005e80000000800 */
        /* <DEDUP_REMOVED lines=10> */
[----:B------:R2:W-:Y:S01]  /*0e20*/  STS [R7+0x3c], R21 ;  /* 0x00003c1507007388 */ /* 0x0005e20000000800 */
[----:B------:R-:W-:Y:S05]  /*0e30*/  @P0 BRA `(.L_x_7) ;  /* 0xfffffffc00600947 */ /* 0x000fea000383ffff */
[----:B------:R-:W-:-:S07]  /*0e40*/  MOV R3, UR17 ;  /* 0x0000001100037c02 */ /* 0x000fce0008000f00 */
.L_x_6:
[----:B------:R-:W-:-:S09]  /*0e50*/  UISETP.NE.AND UP1, UPT, UR19, URZ, UPT ;  /* 0x000000ff1300728c */ /* 0x000fd2000bf25270 */
[----:B------:R-:W-:Y:S05]  /*0e60*/  BRA.U !UP1, `(.L_x_5) ;  /* 0x0000000509147547 */ /* 0x000fea000b800000 */
[----:B------:R-:W-:Y:S02]  /*0e70*/  UIADD3 UR6, UPT, UPT, UR19, -0x1, URZ ;  /* 0xffffffff13067890 */ /* 0x000fe4000fffe0ff */
[----:B------:R-:W-:Y:S02]  /*0e80*/  UISETP.NE.AND UP2, UPT, UR21, URZ, UPT ;  /* 0x000000ff1500728c */ /* 0x000fe4000bf45270 */
[----:B------:R-:W-:-:S09]  /*0e90*/  UISETP.GE.U32.AND UP1, UPT, UR6, 0x7, UPT ;  /* 0x000000070600788c */ /* 0x000fd2000bf26070 */
[----:B------:R-:W-:Y:S05]  /*0ea0*/  BRA.U !UP1, `(.L_x_8) ;  /* 0x0000000109647547 */ /* 0x000fea000b800000 */
[----:B--2---:R-:W2:Y:S01]  /*0eb0*/  LDC.64 R4, c[0x0][0x380] ;  /* 0x0000e000ff047b82 */ /* 0x004ea20000000a00 */
[----:B------:R-:W-:-:S05]  /*0ec0*/  IADD3 R7, PT, PT, R0, R3, RZ ;  /* 0x0000000300077210 */ /* 0x000fca0007ffe0ff */
[----:B--2---:R-:W-:-:S05]  /*0ed0*/  IMAD.WIDE R4, R7, 0x4, R4 ;  /* 0x0000000407047825 */ /* 0x004fca00078e0204 */
[----:B01----:R-:W2:Y:S04]  /*0ee0*/  LDG.E R2, desc[UR14][R4.64] ;  /* 0x0000000e04027981 */ /* 0x003ea8000c1e1900 */
[----:B------:R-:W3:Y:S04]  /*0ef0*/  LDG.E R12, desc[UR14][R4.64+0x4] ;  /* 0x0000040e040c7981 */ /* 0x000ee8000c1e1900 */
[----:B------:R-:W4:Y:S04]  /*0f00*/  LDG.E R14, desc[UR14][R4.64+0x8] ;  /* 0x0000080e040e7981 */ /* 0x000f28000c1e1900 */
[----:B------:R-:W5:Y:S04]  /*0f10*/  LDG.E R16, desc[UR14][R4.64+0xc] ;  /* 0x00000c0e04107981 */ /* 0x000f68000c1e1900 */
[----:B------:R-:W5:Y:S04]  /*0f20*/  LDG.E R18, desc[UR14][R4.64+0x10] ;  /* 0x0000100e04127981 */ /* 0x000f68000c1e1900 */
[----:B------:R-:W5:Y:S04]  /*0f30*/  LDG.E R20, desc[UR14][R4.64+0x14] ;  /* 0x0000140e04147981 */ /* 0x000f68000c1e1900 */
[----:B------:R-:W5:Y:S04]  /*0f40*/  LDG.E R22, desc[UR14][R4.64+0x18] ;  /* 0x0000180e04167981 */ /* 0x000f68000c1e1900 */
[----:B------:R-:W5:Y:S01]  /*0f50*/  LDG.E R24, desc[UR14][R4.64+0x1c] ;  /* 0x00001c0e04187981 */ /* 0x000f62000c1e1900 */
[----:B------:R-:W0:Y:S01]  /*0f60*/  S2UR UR13, SR_CgaCtaId ;  /* 0x00000000000d79c3 */ /* 0x000e220000008800 */
[----:B------:R-:W-:Y:S01]  /*0f70*/  UMOV UR6, 0x400 ;  /* 0x0000040000067882 */ /* 0x000fe20000000000 */
[----:B------:R-:W-:Y:S01]  /*0f80*/  IMAD R6, R10, UR16, R3 ;  /* 0x000000100a067c24 */ /* 0x000fe2000f8e0203 */
[----:B------:R-:W-:Y:S01]  /*0f90*/  IADD3 R3, PT, PT, R3, 0x8, RZ ;  /* 0x0000000803037810 */ /* 0x000fe20007ffe0ff */
[----:B0-----:R-:W-:-:S06]  /*0fa0*/  ULEA UR6, UR13, UR6, 0x18 ;  /* 0x000000060d067291 */ /* 0x001fcc000f8ec0ff */
[----:B------:R-:W-:-:S05]  /*0fb0*/  LEA R7, R6, UR6, 0x2 ;  /* 0x0000000606077c11 */ /* 0x000fca000f8e10ff */
[----:B--2---:R0:W-:Y:S04]  /*0fc0*/  STS [R7], R2 ;  /* 0x0000000207007388 */ /* 0x0041e80000000800 */
[----:B---3--:R0:W-:Y:S04]  /*0fd0*/  STS [R7+0x4], R12 ;  /* 0x0000040c07007388 */ /* 0x0081e80000000800 */
[----:B----4-:R0:W-:Y:S04]  /*0fe0*/  STS [R7+0x8], R14 ;  /* 0x0000080e07007388 */ /* 0x0101e80000000800 */
[----:B-----5:R0:W-:Y:S04]  /*0ff0*/  STS [R7+0xc], R16 ;  /* 0x00000c1007007388 */ /* 0x0201e80000000800 */
[----:B------:R0:W-:Y:S04]  /*1000*/  STS [R7+0x10], R18 ;  /* 0x0000101207007388 */ /* 0x0001e80000000800 */
[----:B------:R0:W-:Y:S04]  /*1010*/  STS [R7+0x14], R20 ;  /* 0x0000141407007388 */ /* 0x0001e80000000800 */
[----:B------:R0:W-:Y:S04]  /*1020*/  STS [R7+0x18], R22 ;  /* 0x0000181607007388 */ /* 0x0001e80000000800 */
[----:B------:R0:W-:Y:S02]  /*1030*/  STS [R7+0x1c], R24 ;  /* 0x00001c1807007388 */ /* 0x0001e40000000800 */
.L_x_8:
[----:B------:R-:W-:Y:S05]  /*1040*/  BRA.U !UP2, `(.L_x_5) ;  /* 0x000000010a9c7547 */ /* 0x000fea000b800000 */
[----:B------:R-:W-:Y:S02]  /*1050*/  UISETP.GE.U32.AND UP1, UPT, UR24, 0x3, UPT ;  /* 0x000000031800788c */ /* 0x000fe4000bf26070 */
[----:B------:R-:W-:-:S07]  /*1060*/  UISETP.NE.AND UP2, UPT, UR20, URZ, UPT ;  /* 0x000000ff1400728c */ /* 0x000fce000bf45270 */
[----:B------:R-:W-:Y:S05]  /*1070*/  BRA.U !UP1, `(.L_x_9) ;  /* 0x0000000109447547 */ /* 0x000fea000b800000 */
[----:B--2---:R-:W2:Y:S01]  /*1080*/  LDC.64 R4, c[0x0][0x380] ;  /* 0x0000e000ff047b82 */ /* 0x004ea20000000a00 */
[----:B0-----:R-:W-:-:S05]  /*1090*/  IADD3 R7, PT, PT, R0, R3, RZ ;  /* 0x0000000300077210 */ /* 0x001fca0007ffe0ff */
[----:B--2---:R-:W-:-:S05]  /*10a0*/  IMAD.WIDE R4, R7, 0x4, R4 ;  /* 0x0000000407047825 */ /* 0x004fca00078e0204 */
[----:B-1----:R-:W2:Y:S04]  /*10b0*/  LDG.E R2, desc[UR14][R4.64] ;  /* 0x0000000e04027981 */ /* 0x002ea8000c1e1900 */
[----:B------:R-:W3:Y:S04]  /*10c0*/  LDG.E R12, desc[UR14][R4.64+0x4] ;  /* 0x0000040e040c7981 */ /* 0x000ee8000c1e1900 */
[----:B------:R-:W4:Y:S04]  /*10d0*/  LDG.E R14, desc[UR14][R4.64+0x8] ;  /* 0x0000080e040e7981 */ /* 0x000f28000c1e1900 */
        /* <DEDUP_REMOVED lines=10> */
[----:B-----5:R0:W-:Y:S02]  /*1180*/  STS [R7+0xc], R16 ;  /* 0x00000c1007007388 */ /* 0x0201e40000000800 */
.L_x_9:
[----:B------:R-:W-:Y:S05]  /*1190*/  BRA.U !UP2, `(.L_x_5) ;  /* 0x000000010a487547 */ /* 0x000fea000b800000 */
[----:B--2---:R-:W2:Y:S01]  /*11a0*/  LDC.64 R4, c[0x0][0x380] ;  /* 0x0000e000ff047b82 */ /* 0x004ea20000000a00 */
[----:B0-----:R-:W-:-:S05]  /*11b0*/  IADD3 R7, PT, PT, R0, R3, RZ ;  /* 0x0000000300077210 */ /* 0x001fca0007ffe0ff */
[----:B--2---:R-:W-:-:S05]  /*11c0*/  IMAD.WIDE R4, R7, 0x4, R4 ;  /* 0x0000000407047825 */ /* 0x004fca00078e0204 */
[----:B------:R-:W2:Y:S01]  /*11d0*/  LDG.E R0, desc[UR14][R4.64] ;  /* 0x0000000e04007981 */ /* 0x000ea2000c1e1900 */
[----:B------:R-:W0:Y:S01]  /*11e0*/  S2UR UR13, SR_CgaCtaId ;  /* 0x00000000000d79c3 */ /* 0x000e220000008800 */
[----:B------:R-:W-:Y:S01]  /*11f0*/  UMOV UR6, 0x400 ;  /* 0x0000040000067882 */ /* 0x000fe20000000000 */
[----:B------:R-:W-:Y:S01]  /*1200*/  IMAD R3, R10, UR16, R3 ;  /* 0x000000100a037c24 */ /* 0x000fe2000f8e0203 */
[----:B------:R-:W-:Y:S02]  /*1210*/  UISETP.NE.AND UP1, UPT, UR20, 0x1, UPT ;  /* 0x000000011400788c */ /* 0x000fe4000bf25270 */
[----:B0-----:R-:W-:-:S06]  /*1220*/  ULEA UR6, UR13, UR6, 0x18 ;  /* 0x000000060d067291 */ /* 0x001fcc000f8ec0ff */
[----:B------:R-:W-:-:S05]  /*1230*/  LEA R3, R3, UR6, 0x2 ;  /* 0x0000000603037c11 */ /* 0x000fca000f8e10ff */
[----:B--2---:R3:W-:Y:S01]  /*1240*/  STS [R3], R0 ;  /* 0x0000000003007388 */ /* 0x0047e20000000800 */
[----:B------:R-:W-:Y:S05]  /*1250*/  BRA.U !UP1, `(.L_x_5) ;  /* 0x0000000109187547 */ /* 0x000fea000b800000 */
[----:B------:R-:W-:Y:S01]  /*1260*/  UISETP.NE.AND UP1, UPT, UR20, 0x2, UPT ;  /* 0x000000021400788c */ /* 0x000fe2000bf25270 */
[----:B---3--:R-:W2:Y:S05]  /*1270*/  LDG.E R0, desc[UR14][R4.64+0x4] ;  /* 0x0000040e04007981 */ /* 0x008eaa000c1e1900 */
[----:B------:R-:W-:-:S13]  /*1280*/  PLOP3.LUT P0, PT, PT, PT, UP1, 0x80, 0x8 ;  /* 0x000000000008781c */ /* 0x000fda0003f0f018 */
[----:B-1----:R-:W3:Y:S04]  /*1290*/  @P0 LDG.E R2, desc[UR14][R4.64+0x8] ;  /* 0x0000080e04020981 */ /* 0x002ee8000c1e1900 */
[----:B--2---:R4:W-:Y:S04]  /*12a0*/  STS [R3+0x4], R0 ;  /* 0x0000040003007388 */ /* 0x0049e80000000800 */
[----:B---3--:R4:W-:Y:S02]  /*12b0*/  @P0 STS [R3+0x8], R2 ;  /* 0x0000080203000388 */ /* 0x0089e40000000800 */
.L_x_5:
[----:B--234-:R-:W2:Y:S01]  /*12c0*/  LDC R0, c[0x0][0x3ac] ;  /* 0x0000eb00ff007b82 */ /* 0x01cea20000000800 */
[----:B------:R-:W3:Y:S07]  /*12d0*/  LDCU UR6, c[0x0][0x3a8] ;  /* 0x00007500ff0677ac */ /* 0x000eee0008000800 */
[----:B01----:R-:W0:Y:S08]  /*12e0*/  LDC.64 R12, c[0x0][0x3c8] ;  /* 0x0000f200ff0c7b82 */ /* 0x003e300000000a00 */
[----:B------:R-:W1:Y:S01]  /*12f0*/  LDC.64 R14, c[0x0][0x3c0] ;  /* 0x0000f000ff0e7b82 */ /* 0x000e620000000a00 */
[----:B--2---:R-:W-:-:S04]  /*1300*/  IMAD R3, R0, UR5, R9 ;  /* 0x0000000500037c24 */ /* 0x004fc8000f8e0209 */
[----:B0-----:R-:W-:-:S03]  /*1310*/  IMAD.WIDE R12, R3, 0x4, R12 ;  /* 0x00000004030c7825 */ /* 0x001fc600078e020c */
[----:B------:R-:W-:Y:S01]  /*1320*/  BAR.SYNC.DEFER_BLOCKING 0x0 ;  /* 0x0000000000007b1d */ /* 0x000fe20000010000 */
[----:B-1----:R-:W-:-:S05]  /*1330*/  IMAD.WIDE R14, R3, 0x4, R14 ;  /* 0x00000004030e7825 */ /* 0x002fca00078e020e */
[----:B------:R0:W5:Y:S04]  /*1340*/  LDG.E R0, desc[UR14][R12.64] ;  /* 0x0000000e0c007981 */ /* 0x000168000c1e1900 */
[----:B------:R0:W5:Y:S01]  /*1350*/  LDG.E R5, desc[UR14][R14.64] ;  /* 0x0000000e0e057981 */ /* 0x000162000c1e1900 */
[----:B---3--:R-:W-:Y:S02]  /*1360*/  MOV R11, UR6 ;  /* 0x00000006000b7c02 */ /* 0x008fe40008000f00 */
[----:B------:R-:W-:Y:S02]  /*1370*/  MOV R3, 0xe0ad78ec ;  /* 0xe0ad78ec00037802 */ /* 0x000fe40000000f00 */
[----:B------:R-:W-:-:S13]  /*1380*/  ISETP.GE.AND P0, PT, R11, 0x1, PT ;  /* 0x000000010b00780c */ /* 0x000fda0003f06270 */
[----:B0-----:R-:W-:Y:S05]  /*1390*/  @!P0 BRA `(.L_x_10) ;  /* 0x0000000800988947 */ /* 0x001fea0003800000 */
[----:B------:R-:W-:Y:S05]  /*13a0*/  BRA.U !UP0, `(.L_x_11) ;  /* 0x0000000508c47547 */ /* 0x000fea000b800000 */
[----:B------:R-:W-:Y:S01]  /*13b0*/  HFMA2 R3, -RZ, RZ, -598.5, 40320 ;  /* 0xe0ad78ecff037431 */ /* 0x000fe200000001ff */
[----:B------:R-:W-:-:S06]  /*13c0*/  UMOV UR6, URZ ;  /* 0x000000ff00067c82 */ /* 0x000fcc0008000000 */
.L_x_17:
[----:B------:R-:W-:Y:S01]  /*13d0*/  UISETP.GE.U32.AND UP1, UPT, UR22, 0x7, UPT ;  /* 0x000000071600788c */ /* 0x000fe2000bf26070 */
[----:B------:R-:W-:Y:S02]  /*13e0*/  MOV R25, RZ ;  /* 0x000000ff00197202 */ /* 0x000fe40000000f00 */
[----:B------:R-:W-:-:S06]  /*13f0*/  MOV R7, RZ ;  /* 0x000000ff00077202 */ /* 0x000fcc0000000f00 */
[----:B------:R-:W-:Y:S05]  /*1400*/  BRA.U !UP1, `(.L_x_12) ;  /* 0x0000000109987547 */ /* 0x000fea000b800000 */
[----:B------:R-:W0:Y:S01]  /*1410*/  S2UR UR16, SR_CgaCtaId ;  /* 0x00000000001079c3 */ /* 0x000e220000008800 */
[----:B------:R-:W-:Y:S01]  /*1420*/  HFMA2 R25, -RZ, RZ, 0, 0 ;  /* 0x00000000ff197431 */ /* 0x000fe200000001ff */
[----:B------:R-:W-:Y:S01]  /*1430*/  MOV R7, RZ ;  /* 0x000000ff00077202 */ /* 0x000fe20000000f00 */
[----:B------:R-:W-:-:S05]  /*1440*/  UMOV UR13, 0x400 ;  /* 0x00000400000d7882 */ /* 0x000fca0000000000 */
[----:B------:R-:W1:Y:S01]  /*1450*/  LDC R2, c[0x0][0x3a4] ;  /* 0x0000e900ff027b82 */ /* 0x000e620000000800 */
[----:B0-----:R-:W-:-:S12]  /*1460*/  ULEA UR13, UR16, UR13, 0x18 ;  /* 0x0000000d100d7291 */ /* 0x001fd8000f8ec0ff */
.L_x_13:
[--C-:B-1----:R-:W-:Y:S02]  /*1470*/  IMAD R20, R10, R2, R7.reuse ;  /* 0x000000020a147224 */ /* 0x102fe400078e0207 */
[----:B------:R-:W-:Y:S01]  /*1480*/  IMAD R18, R2, UR6, R7 ;  /* 0x0000000602127c24 */ /* 0x000fe2000f8e0207 */
[----:B------:R-:W-:Y:S02]  /*1490*/  IADD3 R7, PT, PT, R7, 0x8, RZ ;  /* 0x0000000807077810 */ /* 0x000fe40007ffe0ff */
[----:B------:R-:W-:Y:S02]  /*14a0*/  LEA R20, R20, UR13, 0x2 ;  /* 0x0000000d14147c11 */ /* 0x000fe4000f8e10ff */
[----:B------:R-:W-:Y:S02]  /*14b0*/  LEA R18, R18, UR9, 0x2 ;  /* 0x0000000912127c11 */ /* 0x000fe4000f8e10ff */
[----:B------:R-:W-:Y:S01]  /*14c0*/  ISETP.NE.AND P1, PT, R7, UR8, PT ;  /* 0x0000000807007c0c */ /* 0x000fe2000bf25270 */
[----:B------:R-:W-:Y:S04]  /*14d0*/  LDS R22, [R20] ;  /* 0x0000000014167984 */ /* 0x000fe80000000800 */
[----:B------:R-:W0:Y:S04]  /*14e0*/  LDS R21, [R18] ;  /* 0x0000000012157984 */ /* 0x000e280000000800 */
[----:B------:R-:W-:Y:S04]  /*14f0*/  LDS R24, [R20+0x4] ;  /* 0x0000040014187984 */ /* 0x000fe80000000800 */
[----:B------:R-:W1:Y:S04]  /*1500*/  LDS R23, [R18+0x4] ;  /* 0x0000040012177984 */ /* 0x000e680000000800 */
[----:B------:R-:W-:Y:S04]  /*1510*/  LDS R4, [R20+0x8] ;  /* 0x0000080014047984 */ /* 0x000fe80000000800 */
[----:B------:R-:W2:Y:S04]  /*1520*/  LDS R11, [R18+0x8] ;  /* 0x00000800120b7984 */ /* 0x000ea80000000800 */
[----:B------:R-:W-:Y:S04]  /*1530*/  LDS R16, [R20+0xc] ;  /* 0x00000c0014107984 */ /* 0x000fe80000000800 */
[----:B------:R-:W3:Y:S04]  /*1540*/  LDS R19, [R18+0xc] ;  /* 0x00000c0012137984 */ /* 0x000ee80000000800 */
[----:B------:R-:W-:Y:S04]  /*1550*/  LDS R6, [R20+0x10] ;  /* 0x0000100014067984 */ /* 0x000fe80000000800 */
[----:B------:R-:W4:Y:S04]  /*1560*/  LDS R17, [R18+0x10] ;  /* 0x0000100012117984 */ /* 0x000f280000000800 */
[----:B------:R-:W-:Y:S01]  /*1570*/  LDS R26, [R18+0x1c] ;  /* 0x00001c00121a7984 */ /* 0x000fe20000000800 */
[----:B0-----:R-:W-:-:S03]  /*1580*/  FFMA R25, R22, R21, R25 ;  /* 0x0000001516197223 */ /* 0x001fc60000000019 */
[----:B------:R-:W-:Y:S04]  /*1590*/  LDS R21, [R20+0x14] ;  /* 0x0000140014157984 */ /* 0x000fe80000000800 */
[----:B------:R-:W0:Y:S01]  /*15a0*/  LDS R22, [R18+0x14] ;  /* 0x0000140012167984 */ /* 0x000e220000000800 */
[----:B-1----:R-:W-:-:S03]  /*15b0*/  FFMA R27, R24, R23, R25 ;  /* 0x00000017181b7223 */ /* 0x002fc60000000019 */
[----:B------:R-:W-:Y:S04]  /*15c0*/  LDS R23, [R20+0x18] ;  /* 0x0000180014177984 */ /* 0x000fe80000000800 */
[----:B------:R-:W1:Y:S01]  /*15d0*/  LDS R24, [R18+0x18] ;  /* 0x0000180012187984 */ /* 0x000e620000000800 */
[----:B--2---:R-:W-:-:S03]  /*15e0*/  FFMA R11, R4, R11, R27 ;  /* 0x0000000b040b7223 */ /* 0x004fc6000000001b */
[----:B------:R-:W2:Y:S01]  /*15f0*/  LDS R25, [R20+0x1c] ;  /* 0x00001c0014197984 */ /* 0x000ea20000000800 */
[----:B---3--:R-:W-:-:S04]  /*1600*/  FFMA R11, R16, R19, R11 ;  /* 0x00000013100b7223 */ /* 0x008fc8000000000b */
[----:B----4-:R-:W-:-:S04]  /*1610*/  FFMA R6, R6, R17, R11 ;  /* 0x0000001106067223 */ /* 0x010fc8000000000b */
[----:B0-----:R-:W-:-:S04]  /*1620*/  FFMA R6, R21, R22, R6 ;  /* 0x0000001615067223 */ /* 0x001fc80000000006 */
[----:B-1----:R-:W-:-:S04]  /*1630*/  FFMA R6, R23, R24, R6 ;  /* 0x0000001817067223 */ /* 0x002fc80000000006 */
[----:B--2---:R-:W-:Y:S01]  /*1640*/  FFMA R25, R25, R26, R6 ;  /* 0x0000001a19197223 */ /* 0x004fe20000000006 */
[----:B------:R-:W-:Y:S06]  /*1650*/  @P1 BRA `(.L_x_13) ;  /* 0xfffffffc00841947 */ /* 0x000fec000383ffff */
[----:B------:R-:W-:-:S07]  /*1660*/  MOV R7, UR8 ;  /* 0x0000000800077c02 */ /* 0x000fce0008000f00 */
.L_x_12:
[----:B------:R-:W-:-:S09]  /*1670*/  UISETP.NE.AND UP1, UPT, UR21, URZ, UPT ;  /* 0x000000ff1500728c */ /* 0x000fd2000bf25270 */
[----:B------:R-:W-:Y:S05]  /*1680*/  BRA.U !UP1, `(.L_x_14) ;  /* 0x0000000109dc7547 */ /* 0x000fea000b800000 */
[----:B------:R-:W-:Y:S02]  /*1690*/  UISETP.GE.U32.AND UP1, UPT, UR24, 0x3, UPT ;  /* 0x000000031800788c */ /* 0x000fe4000bf26070 */
[----:B------:R-:W-:-:S07]  /*16a0*/  UISETP.NE.AND UP2, UPT, UR20, URZ, UPT ;  /* 0x000000ff1400728c */ /* 0x000fce000bf45270 */
[----:B------:R-:W-:Y:S05]  /*16b0*/  BRA.U !UP1, `(.L_x_15) ;  /* 0x0000000109547547 */ /* 0x000fea000b800000 */
[----:B------:R-:W0:Y:S01]  /*16c0*/  S2UR UR16, SR_CgaCtaId ;  /* 0x00000000001079c3 */ /* 0x000e220000008800 */
[----:B------:R-:W-:-:S07]  /*16d0*/  UMOV UR13, 0x400 ;  /* 0x00000400000d7882 */ /* 0x000fce0000000000 */
[----:B------:R-:W1:Y:S01]  /*16e0*/  LDC R4, c[0x0][0x3a4] ;  /* 0x0000e900ff047b82 */ /* 0x000e620000000800 */
[----:B0-----:R-:W-:Y:S01]  /*16f0*/  ULEA UR13, UR16, UR13, 0x18 ;  /* 0x0000000d100d7291 */ /* 0x001fe2000f8ec0ff */
[--C-:B-1----:R-:W-:Y:S02]  /*1700*/  IMAD R2, R10, R4, R7.reuse ;  /* 0x000000040a027224 */ /* 0x102fe400078e0207 */
[----:B------:R-:W-:Y:S01]  /*1710*/  IMAD R4, R4, UR6, R7 ;  /* 0x0000000604047c24 */ /* 0x000fe2000f8e0207 */
[----:B------:R-:W-:Y:S02]  /*1720*/  IADD3 R7, PT, PT, R7, 0x4, RZ ;  /* 0x0000000407077810 */ /* 0x000fe40007ffe0ff */
[----:B------:R-:W-:Y:S02]  /*1730*/  LEA R2, R2, UR13, 0x2 ;  /* 0x0000000d02027c11 */ /* 0x000fe4000f8e10ff */
[----:B------:R-:W-:-:S03]  /*1740*/  LEA R6, R4, UR9, 0x2 ;  /* 0x0000000904067c11 */ /* 0x000fc6000f8e10ff */
[----:B------:R-:W-:Y:S04]  /*1750*/  LDS R4, [R2] ;  /* 0x0000000002047984 */ /* 0x000fe80000000800 */
[----:B------:R-:W0:Y:S04]  /*1760*/  LDS R11, [R6] ;  /* 0x00000000060b7984 */ /* 0x000e280000000800 */
[----:B------:R-:W-:Y:S04]  /*1770*/  LDS R17, [R2+0x4] ;  /* 0x0000040002117984 */ /* 0x000fe80000000800 */
[----:B------:R-:W1:Y:S04]  /*1780*/  LDS R16, [R6+0x4] ;  /* 0x0000040006107984 */ /* 0x000e680000000800 */
[----:B------:R-:W-:Y:S04]  /*1790*/  LDS R19, [R2+0x8] ;  /* 0x0000080002137984 */ /* 0x000fe80000000800 */
[----:B------:R-:W2:Y:S04]  /*17a0*/  LDS R18, [R6+0x8] ;  /* 0x0000080006127984 */ /* 0x000ea80000000800 */
[----:B------:R-:W-:Y:S04]  /*17b0*/  LDS R21, [R2+0xc] ;  /* 0x00000c0002157984 */ /* 0x000fe80000000800 */
[----:B------:R-:W3:Y:S01]  /*17c0*/  LDS R20, [R6+0xc] ;  /* 0x00000c0006147984 */ /* 0x000ee20000000800 */
[----:B0-----:R-:W-:-:S04]  /*17d0*/  FFMA R4, R4, R11, R25 ;  /* 0x0000000b04047223 */ /* 0x001fc80000000019 */
[----:B-1----:R-:W-:-:S04]  /*17e0*/  FFMA R4, R17, R16, R4 ;  /* 0x0000001011047223 */ /* 0x002fc80000000004 */
[----:B--2---:R-:W-:-:S04]  /*17f0*/  FFMA R4, R19, R18, R4 ;  /* 0x0000001213047223 */ /* 0x004fc80000000004 */
[----:B---3--:R-:W-:-:S07]  /*1800*/  FFMA R25, R21, R20, R4 ;  /* 0x0000001415197223 */ /* 0x008fce0000000004 */
.L_x_15:
[----:B------:R-:W-:Y:S05]  /*1810*/  BRA.U !UP2, `(.L_x_14) ;  /* 0x000000010a787547 */ /* 0x000fea000b800000 */
[----:B------:R-:W-:Y:S02]  /*1820*/  UISETP.NE.AND UP1, UPT, UR25, URZ, UPT ;  /* 0x000000ff1900728c */ /* 0x000fe4000bf25270 */
        /* <DEDUP_REMOVED lines=14> */
[----:B------:R-:W1:Y:S01]  /*1910*/  LDS R16, [R6+0x4] ;  /* 0x0000040006107984 */ /* 0x000e620000000800 */
[----:B0-----:R-:W-:-:S04]  /*1920*/  FFMA R2, R2, R11, R25 ;  /* 0x0000000b02027223 */ /* 0x001fc80000000019 */
[----:B-1----:R-:W-:-:S07]  /*1930*/  FFMA R25, R17, R16, R2 ;  /* 0x0000001011197223 */ /* 0x002fce0000000002 */
.L_x_16:
[----:B------:R-:W-:Y:S05]  /*1940*/  BRA.U !UP2, `(.L_x_14) ;  /* 0x000000010a2c7547 */ /* 0x000fea000b800000 */
[----:B------:R-:W0:Y:S01]  /*1950*/  S2UR UR16, SR_CgaCtaId ;  /* 0x00000000001079c3 */ /* 0x000e220000008800 */
[----:B------:R-:W-:-:S07]  /*1960*/  UMOV UR13, 0x400 ;  /* 0x00000400000d7882 */ /* 0x000fce0000000000 */
[----:B------:R-:W1:Y:S01]  /*1970*/  LDC R4, c[0x0][0x3a4] ;  /* 0x0000e900ff047b82 */ /* 0x000e620000000800 */
[----:B0-----:R-:W-:Y:S01]  /*1980*/  ULEA UR13, UR16, UR13, 0x18 ;  /* 0x0000000d100d7291 */ /* 0x001fe2000f8ec0ff */
[--C-:B-1----:R-:W-:Y:S02]  /*1990*/  IMAD R2, R10, R4, R7.reuse ;  /* 0x000000040a027224 */ /* 0x102fe400078e0207 */
[----:B------:R-:W-:-:S03]  /*19a0*/  IMAD R7, R4, UR6, R7 ;  /* 0x0000000604077c24 */ /* 0x000fc6000f8e0207 */
[----:B------:R-:W-:Y:S02]  /*19b0*/  LEA R2, R2, UR13, 0x2 ;  /* 0x0000000d02027c11 */ /* 0x000fe4000f8e10ff */
[----:B------:R-:W-:-:S04]  /*19c0*/  LEA R7, R7, UR9, 0x2 ;  /* 0x0000000907077c11 */ /* 0x000fc8000f8e10ff */
[----:B------:R-:W-:Y:S04]  /*19d0*/  LDS R2, [R2] ;  /* 0x0000000002027984 */ /* 0x000fe80000000800 */
[----:B------:R-:W0:Y:S02]  /*19e0*/  LDS R7, [R7] ;  /* 0x0000000007077984 */ /* 0x000e240000000800 */
[----:B0-----:R-:W-:-:S07]  /*19f0*/  FFMA R25, R2, R7, R25 ;  /* 0x0000000702197223 */ /* 0x001fce0000000019 */
.L_x_14:
[----:B------:R-:W0:Y:S01]  /*1a00*/  LDC R11, c[0x0][0x3a8] ;  /* 0x0000ea00ff0b7b82 */ /* 0x000e220000000800 */
[----:B------:R-:W1:Y:S02]  /*1a10*/  LDCU UR13, c[0x0][0x3b8] ;  /* 0x00007700ff0d77ac */ /* 0x000e640008000800 */
[----:B-1----:R-:W-:Y:S01]  /*1a20*/  FMUL R2, R25, UR13 ;  /* 0x0000000d19027c20 */ /* 0x002fe20008400000 */
[----:B0-----:R-:W-:Y:S01]  /*1a30*/  IMAD R4, R10, R11, UR6 ;  /* 0x000000060a047e24 */ /* 0x001fe2000f8e020b */
[----:B------:R-:W-:-:S03]  /*1a40*/  UIADD3 UR6, UPT, UPT, UR6, 0x1, URZ ;  /* 0x0000000106067890 */ /* 0x000fc6000fffe0ff */
[-C--:B------:R-:W-:Y:S02]  /*1a50*/  FSETP.GT.AND P1, PT, R2, R3.reuse, PT ;  /* 0x000000030200720b */ /* 0x080fe40003f24000 */
[----:B------:R-:W-:Y:S02]  /*1a60*/  LEA R7, R4, UR12, 0x2 ;  /* 0x0000000c04077c11 */ /* 0x000fe4000f8e10ff */
[----:B------:R-:W-:Y:S02]  /*1a70*/  ISETP.NE.AND P2, PT, R11, UR6, PT ;  /* 0x000000060b007c0c */ /* 0x000fe4000bf45270 */
[----:B------:R-:W-:Y:S01]  /*1a80*/  FSEL R3, R2, R3, P1 ;  /* 0x0000000302037208 */ /* 0x000fe20000800000 */
[----:B------:R0:W-:Y:S10]  /*1a90*/  STS [R7], R2 ;  /* 0x0000000207007388 */ /* 0x0001f40000000800 */
[----:B0-----:R-:W-:Y:S05]  /*1aa0*/  @!P2 BRA `(.L_x_10) ;  /* 0x0000000000d4a947 */ /* 0x001fea0003800000 */
[----:B------:R-:W-:Y:S05]  /*1ab0*/  BRA `(.L_x_17) ;  /* 0xfffffff800447947 */ /* 0x000fea000383ffff */
.L_x_11:
[----:B------:R-:W-:Y:S01]  /*1ac0*/  ISETP.GE.U32.AND P1, PT, R11, 0x8, PT ;  /* 0x000000080b00780c */ /* 0x000fe20003f26070 */
[----:B------:R-:W-:Y:S01]  /*1ad0*/  UMOV UR6, URZ ;  /* 0x000000ff00067c82 */ /* 0x000fe20008000000 */
[----:B------:R-:W-:-:S11]  /*1ae0*/  HFMA2 R3, -RZ, RZ, -598.5, 40320 ;  /* 0xe0ad78ecff037431 */ /* 0x000fd600000001ff */
[----:B------:R-:W-:Y:S05]  /*1af0*/  @!P1 BRA `(.L_x_18) ;  /* 0x0000000000489947 */ /* 0x000fea0003800000 */
[----:B------:R-:W-:Y:S01]  /*1b00*/  MOV R3, 0xe0ad78ec ;  /* 0xe0ad78ec00037802 */ /* 0x000fe20000000f00 */
[----:B------:R-:W-:-:S06]  /*1b10*/  UMOV UR6, URZ ;  /* 0x000000ff00067c82 */ /* 0x000fcc0008000000 */
.L_x_19:
[----:B------:R-:W-:Y:S01]  /*1b20*/  IMAD R2, R10, R11, UR6 ;  /* 0x000000060a027e24 */ /* 0x000fe2000f8e020b */
[----:B------:R-:W-:Y:S01]  /*1b30*/  UIADD3 UR6, UPT, UPT, UR6, 0x8, URZ ;  /* 0x0000000806067890 */ /* 0x000fe2000fffe0ff */
[----:B------:R-:W-:-:S03]  /*1b40*/  FSETP.GT.AND P1, PT, R8, R3, PT ;  /* 0x000000030800720b */ /* 0x000fc60003f24000 */
[----:B0-----:R-:W-:Y:S01]  /*1b50*/  LEA R7, R2, UR12, 0x2 ;  /* 0x0000000c02077c11 */ /* 0x001fe2000f8e10ff */
[----:B------:R-:W-:Y:S01]  /*1b60*/  UISETP.NE.AND UP1, UPT, UR6, UR10, UPT ;  /* 0x0000000a0600728c */ /* 0x000fe2000bf25270 */
[----:B------:R-:W-:-:S03]  /*1b70*/  FSEL R3, R8, R3, P1 ;  /* 0x0000000308037208 */ /* 0x000fc60000800000 */
[----:B------:R0:W-:Y:S04]  /*1b80*/  STS [R7], R8 ;  /* 0x0000000807007388 */ /* 0x0001e80000000800 */
[----:B------:R0:W-:Y:S04]  /*1b90*/  STS [R7+0x4], R8 ;  /* 0x0000040807007388 */ /* 0x0001e80000000800 */
[----:B------:R0:W-:Y:S04]  /*1ba0*/  STS [R7+0x8], R8 ;  /* 0x0000080807007388 */ /* 0x0001e80000000800 */
[----:B------:R0:W-:Y:S04]  /*1bb0*/  STS [R7+0xc], R8 ;  /* 0x00000c0807007388 */ /* 0x0001e80000000800 */
[----:B------:R0:W-:Y:S04]  /*1bc0*/  STS [R7+0x10], R8 ;  /* 0x0000100807007388 */ /* 0x0001e80000000800 */
[----:B------:R0:W-:Y:S04]  /*1bd0*/  STS [R7+0x14], R8 ;  /* 0x0000140807007388 */ /* 0x0001e80000000800 */
[----:B------:R0:W-:Y:S04]  /*1be0*/  STS [R7+0x18], R8 ;  /* 0x0000180807007388 */ /* 0x0001e80000000800 */
[----:B------:R0:W-:Y:S01]  /*1bf0*/  STS [R7+0x1c], R8 ;  /* 0x00001c0807007388 */ /* 0x0001e20000000800 */
[----:B------:R-:W-:Y:S05]  /*1c00*/  BRA.U UP1, `(.L_x_19) ;  /* 0xfffffffd01c47547 */ /* 0x000fea000b83ffff */
[----:B------:R-:W-:-:S05]  /*1c10*/  UMOV UR6, UR10 ;  /* 0x0000000a00067c82 */ /* 0x000fca0008000000 */
.L_x_18:
[----:B------:R-:W-:-:S09]  /*1c20*/  UISETP.NE.AND UP1, UPT, UR26, URZ, UPT ;  /* 0x000000ff1a00728c */ /* 0x000fd2000bf25270 */
[----:B------:R-:W-:Y:S05]  /*1c30*/  BRA.U !UP1, `(.L_x_10) ;  /* 0x0000000109707547 */ /* 0x000fea000b800000 */
[----:B------:R-:W-:Y:S02]  /*1c40*/  UISETP.GE.U32.AND UP1, UPT, UR29, 0x3, UPT ;  /* 0x000000031d00788c */ /* 0x000fe4000bf26070 */
[----:B------:R-:W-:-:S07]  /*1c50*/  UISETP.NE.AND UP2, UPT, UR27, URZ, UPT ;  /* 0x000000ff1b00728c */ /* 0x000fce000bf45270 */
[----:B------:R-:W-:Y:S05]  /*1c60*/  BRA.U !UP1, `(.L_x_20) ;  /* 0x0000000109247547 */ /* 0x000fea000b800000 */
[----:B------:R-:W-:Y:S01]  /*1c70*/  IMAD R2, R10, R11, UR6 ;  /* 0x000000060a027e24 */ /* 0x000fe2000f8e020b */
[----:B------:R-:W-:Y:S01]  /*1c80*/  FSETP.GT.AND P1, PT, R8, R3, PT ;  /* 0x000000030800720b */ /* 0x000fe20003f24000 */
[----:B------:R-:W-:-:S03]  /*1c90*/  UIADD3 UR6, UPT, UPT, UR6, 0x4, URZ ;  /* 0x0000000406067890 */ /* 0x000fc6000fffe0ff */
[----:B0-----:R-:W-:Y:S02]  /*1ca0*/  LEA R7, R2, UR12, 0x2 ;  /* 0x0000000c02077c11 */ /* 0x001fe4000f8e10ff */
[----:B------:R-:W-:-:S03]  /*1cb0*/  FSEL R3, R8, R3, P1 ;  /* 0x0000000308037208 */ /* 0x000fc60000800000 */
[----:B------:R1:W-:Y:S04]  /*1cc0*/  STS [R7], R8 ;  /* 0x0000000807007388 */ /* 0x0003e80000000800 */
[----:B------:R1:W-:Y:S04]  /*1cd0*/  STS [R7+0x4], R8 ;  /* 0x0000040807007388 */ /* 0x0003e80000000800 */
[----:B------:R1:W-:Y:S04]  /*1ce0*/  STS [R7+0x8], R8 ;  /* 0x0000080807007388 */ /* 0x0003e80000000800 */
[----:B------:R1:W-:Y:S02]  /*1cf0*/  STS [R7+0xc], R8 ;  /* 0x00000c0807007388 */ /* 0x0003e40000000800 */
.L_x_20:
[----:B------:R-:W-:Y:S05]  /*1d00*/  BRA.U !UP2, `(.L_x_10) ;  /* 0x000000010a3c7547 */ /* 0x000fea000b800000 */
[----:B------:R-:W-:Y:S01]  /*1d10*/  UISETP.NE.AND UP1, UPT, UR30, URZ, UPT ;  /* 0x000000ff1e00728c */ /* 0x000fe2000bf25270 */
[----:B------:R-:W-:-:S08]  /*1d20*/  ISETP.NE.AND P1, PT, RZ, UR11, PT ;  /* 0x0000000bff007c0c */ /* 0x000fd0000bf25270 */
[----:B------:R-:W-:Y:S05]  /*1d30*/  BRA.U !UP1, `(.L_x_21) ;  /* 0x00000001091c7547 */ /* 0x000fea000b800000 */
[----:B------:R-:W-:Y:S01]  /*1d40*/  IMAD R2, R10, R11, UR6 ;  /* 0x000000060a027e24 */ /* 0x000fe2000f8e020b */
[----:B------:R-:W-:Y:S01]  /*1d50*/  FSETP.GT.AND P2, PT, R8, R3, PT ;  /* 0x000000030800720b */ /* 0x000fe20003f44000 */
[----:B------:R-:W-:-:S03]  /*1d60*/  UIADD3 UR6, UPT, UPT, UR6, 0x2, URZ ;  /* 0x0000000206067890 */ /* 0x000fc6000fffe0ff */
[----:B01----:R-:W-:Y:S02]  /*1d70*/  LEA R7, R2, UR12, 0x2 ;  /* 0x0000000c02077c11 */ /* 0x003fe4000f8e10ff */
[----:B------:R-:W-:-:S03]  /*1d80*/  FSEL R3, R8, R3, P2 ;  /* 0x0000000308037208 */ /* 0x000fc60001000000 */
[----:B------:R2:W-:Y:S04]  /*1d90*/  STS [R7], R8 ;  /* 0x0000000807007388 */ /* 0x0005e80000000800 */
[----:B------:R2:W-:Y:S02]  /*1da0*/  STS [R7+0x4], R8 ;  /* 0x0000040807007388 */ /* 0x0005e40000000800 */
.L_x_21:
[----:B------:R-:W-:Y:S01]  /*1db0*/  @P1 IMAD R2, R10, R11, UR6 ;  /* 0x000000060a021e24 */ /* 0x000fe2000f8e020b */
[----:B------:R-:W-:-:S04]  /*1dc0*/  @P1 FSETP.GT.AND P2, PT, R8, R3, PT ;  /* 0x000000030800120b */ /* 0x000fc80003f44000 */
[----:B012---:R-:W-:Y:S02]  /*1dd0*/  @P1 LEA R7, R2, UR12, 0x2 ;  /* 0x0000000c02071c11 */ /* 0x007fe4000f8e10ff */
[----:B------:R-:W-:-:S03]  /*1de0*/  @P1 FSEL R3, R8, R3, P2 ;  /* 0x0000000308031208 */ /* 0x000fc60001000000 */
[----:B------:R2:W-:Y:S04]  /*1df0*/  @P1 STS [R7], R8 ;  /* 0x0000000807001388 */ /* 0x0005e80000000800 */
.L_x_10:
[----:B------:R-:W-:Y:S01]  /*1e00*/  HFMA2 R4, -RZ, RZ, 0, 0 ;  /* 0x00000000ff047431 */ /* 0x000fe200000001ff */
[----:B------:R-:W-:Y:S06]  /*1e10*/  @!P0 BRA `(.L_x_22) ;  /* 0x0000000800948947 */ /* 0x000fec0003800000 */
[----:B------:R-:W-:Y:S01]  /*1e20*/  ISETP.GE.U32.AND P1, PT, R11, 0x8, PT ;  /* 0x000000080b00780c */ /* 0x000fe20003f26070 */
[----:B------:R-:W-:Y:S01]  /*1e30*/  UMOV UR6, URZ ;  /* 0x000000ff00067c82 */ /* 0x000fe20008000000 */
[----:B------:R-:W-:-:S11]  /*1e40*/  MOV R4, RZ ;  /* 0x000000ff00047202 */ /* 0x000fd60000000f00 */
[----:B------:R-:W-:Y:S05]  /*1e50*/  @!P1 BRA `(.L_x_23) ;  /* 0x0000000400409947 */ /* 0x000fea0003800000 */
[----:B------:R-:W-:Y:S01]  /*1e60*/  MOV R4, RZ ;  /* 0x000000ff00047202 */ /* 0x000fe20000000f00 */
[----:B------:R-:W-:-:S06]  /*1e70*/  UMOV UR6, URZ ;  /* 0x000000ff00067c82 */ /* 0x000fcc0008000000 */
.L_x_24:
[----:B---3--:R-:W-:Y:S01]  /*1e80*/  IMAD R2, R10, R11, UR6 ;  /* 0x000000060a027e24 */ /* 0x008fe2000f8e020b */
[----:B------:R-:W-:-:S04]  /*1e90*/  UIADD3 UR6, UPT, UPT, UR6, 0x8, URZ ;  /* 0x0000000806067890 */ /* 0x000fc8000fffe0ff */
[----:B------:R-:W-:Y:S01]  /*1ea0*/  LEA R2, R2, UR12, 0x2 ;  /* 0x0000000c02027c11 */ /* 0x000fe2000f8e10ff */
[----:B------:R-:W-:-:S04]  /*1eb0*/  UISETP.NE.AND UP1, UPT, UR6, UR10, UPT ;  /* 0x0000000a0600728c */ /* 0x000fc8000bf25270 */
[----:B------:R-:W0:Y:S04]  /*1ec0*/  LDS R16, [R2] ;  /* 0x0000000002107984 */ /* 0x000e280000000800 */
[----:B------:R-:W3:Y:S04]  /*1ed0*/  LDS R22, [R2+0x4] ;  /* 0x0000040002167984 */ /* 0x000ee80000000800 */
[----:B------:R-:W4:Y:S04]  /*1ee0*/  LDS R24, [R2+0x8] ;  /* 0x0000080002187984 */ /* 0x000f280000000800 */
[----:B------:R-:W4:Y:S04]  /*1ef0*/  LDS R26, [R2+0xc] ;  /* 0x00000c00021a7984 */ /* 0x000f280000000800 */
[----:B------:R-:W4:Y:S04]  /*1f00*/  LDS R20, [R2+0x10] ;  /* 0x0000100002147984 */ /* 0x000f280000000800 */
[----:B------:R-:W4:Y:S04]  /*1f10*/  LDS R18, [R2+0x14] ;  /* 0x0000140002127984 */ /* 0x000f280000000800 */
[----:B------:R-:W4:Y:S01]  /*1f20*/  LDS R6, [R2+0x18] ;  /* 0x0000180002067984 */ /* 0x000f220000000800 */
[----:B012---:R-:W-:-:S03]  /*1f30*/  FADD R7, R16, -R3 ;  /* 0x8000000310077221 */ /* 0x007fc60000000000 */
[----:B------:R-:W0:Y:S01]  /*1f40*/  LDS R16, [R2+0x1c] ;  /* 0x00001c0002107984 */ /* 0x000e220000000800 */
[----:B---3--:R-:W-:Y:S01]  /*1f50*/  FADD R22, R22, -R3 ;  /* 0x8000000316167221 */ /* 0x008fe20000000000 */
[----:B------:R-:W-:-:S03]  /*1f60*/  FMUL R7, R7, 1.4426950216293334961 ;  /* 0x3fb8aa3b07077820 */ /* 0x000fc60000400000 */
[----:B------:R-:W-:Y:S01]  /*1f70*/  FMUL R17, R22, 1.4426950216293334961 ;  /* 0x3fb8aa3b16117820 */ /* 0x000fe20000400000 */
[--C-:B----4-:R-:W-:Y:S01]  /*1f80*/  FADD R24, R24, -R3.reuse ;  /* 0x8000000318187221 */ /* 0x110fe20000000000 */
[----:B------:R-:W-:Y:S01]  /*1f90*/  FSETP.GEU.AND P6, PT, R7, -126, PT ;  /* 0xc2fc00000700780b */ /* 0x000fe20003fce000 */
[--C-:B------:R-:W-:Y:S02]  /*1fa0*/  FADD R26, R26, -R3.reuse ;  /* 0x800000031a1a7221 */ /* 0x100fe40000000000 */
[----:B------:R-:W-:Y:S01]  /*1fb0*/  FSETP.GEU.AND P1, PT, R17, -126, PT ;  /* 0xc2fc00001100780b */ /* 0x000fe20003f2e000 */
[----:B------:R-:W-:Y:S01]  /*1fc0*/  FMUL R21, R24, 1.4426950216293334961 ;  /* 0x3fb8aa3b18157820 */ /* 0x000fe20000400000 */
[----:B------:R-:W-:Y:S01]  /*1fd0*/  FADD R20, R20, -R3 ;  /* 0x8000000314147221 */ /* 0x000fe20000000000 */
[----:B------:R-:W-:-:S03]  /*1fe0*/  FMUL R19, R26, 1.4426950216293334961 ;  /* 0x3fb8aa3b1a137820 */ /* 0x000fc60000400000 */
[----:B------:R-:W-:Y:S01]  /*1ff0*/  FSETP.GEU.AND P2, PT, R21, -126, PT ;  /* 0xc2fc00001500780b */ /* 0x000fe20003f4e000 */
[--C-:B------:R-:W-:Y:S01]  /*2000*/  FADD R18, R18, -R3.reuse ;  /* 0x8000000312127221 */ /* 0x100fe20000000000 */
[----:B------:R-:W-:Y:S01]  /*2010*/  FMUL R20, R20, 1.4426950216293334961 ;  /* 0x3fb8aa3b14147820 */ /* 0x000fe20000400000 */
[----:B------:R-:W-:Y:S01]  /*2020*/  FSETP.GEU.AND P3, PT, R19, -126, PT ;  /* 0xc2fc00001300780b */ /* 0x000fe20003f6e000 */
[----:B------:R-:W-:Y:S01]  /*2030*/  @!P6 FMUL R7, R7, 0.5 ;  /* 0x3f0000000707e820 */ /* 0x000fe20000400000 */
[----:B------:R-:W-:Y:S01]  /*2040*/  FADD R6, R6, -R3 ;  /* 0x8000000306067221 */ /* 0x000fe20000000000 */
[----:B------:R-:W-:Y:S01]  /*2050*/  FMUL R18, R18, 1.4426950216293334961 ;  /* 0x3fb8aa3b12127820 */ /* 0x000fe20000400000 */
[----:B------:R-:W-:Y:S01]  /*2060*/  @!P1 FMUL R17, R17, 0.5 ;  /* 0x3f00000011119820 */ /* 0x000fe20000400000 */
[----:B------:R-:W-:Y:S01]  /*2070*/  FSETP.GEU.AND P4, PT, R20, -126, PT ;  /* 0xc2fc00001400780b */ /* 0x000fe20003f8e000 */
[----:B------:R-:W-:Y:S01]  /*2080*/  FMUL R6, R6, 1.4426950216293334961 ;  /* 0x3fb8aa3b06067820 */ /* 0x000fe20000400000 */
[----:B------:R-:W1:Y:S01]  /*2090*/  MUFU.EX2 R7, R7 ;  /* 0x0000000700077308 */ /* 0x000e620000000800 */
[----:B------:R-:W-:-:S02]  /*20a0*/  FSETP.GEU.AND P5, PT, R18, -126, PT ;  /* 0xc2fc00001200780b */ /* 0x000fc40003fae000 */
[----:B------:R-:W-:-:S03]  /*20b0*/  @!P2 FMUL R21, R21, 0.5 ;  /* 0x3f0000001515a820 */ /* 0x000fc60000400000 */
[----:B------:R-:W-:Y:S02]  /*20c0*/  @!P3 FMUL R19, R19, 0.5 ;  /* 0x3f0000001313b820 */ /* 0x000fe40000400000 */
[----:B------:R-:W2:Y:S03]  /*20d0*/  MUFU.EX2 R17, R17 ;  /* 0x0000001100117308 */ /* 0x000ea60000000800 */
[----:B------:R-:W-:Y:S01]  /*20e0*/  @!P4 FMUL R20, R20, 0.5 ;  /* 0x3f0000001414c820 */ /* 0x000fe20000400000 */
[----:B0-----:R-:W-:Y:S02]  /*20f0*/  FADD R16, R16, -R3 ;  /* 0x8000000310107221 */ /* 0x001fe40000000000 */
[----:B------:R-:W-:Y:S02]  /*2100*/  @!P5 FMUL R18, R18, 0.5 ;  /* 0x3f0000001212d820 */ /* 0x000fe40000400000 */
[----:B------:R-:W0:Y:S01]  /*2110*/  MUFU.EX2 R21, R21 ;  /* 0x0000001500157308 */ /* 0x000e220000000800 */
[----:B------:R-:W-:Y:S01]  /*2120*/  FMUL R16, R16, 1.4426950216293334961 ;  /* 0x3fb8aa3b10107820 */ /* 0x000fe20000400000 */
[----:B-1----:R-:W-:Y:S01]  /*2130*/  @!P6 FMUL R7, R7, R7 ;  /* 0x000000070707e220 */ /* 0x002fe20000400000 */
[----:B------:R-:W-:-:S03]  /*2140*/  FSETP.GEU.AND P6, PT, R6, -126, PT ;  /* 0xc2fc00000600780b */ /* 0x000fc60003fce000 */
[----:B------:R-:W-:Y:S01]  /*2150*/  FADD R4, R7, R4 ;  /* 0x0000000407047221 */ /* 0x000fe20000000000 */
[----:B------:R3:W-:Y:S01]  /*2160*/  STS [R2], R7 ;  /* 0x0000000702007388 */ /* 0x0007e20000000800 */
[----:B------:R-:W1:Y:S01]  /*2170*/  MUFU.EX2 R19, R19 ;  /* 0x0000001300137308 */ /* 0x000e620000000800 */
[----:B--2---:R-:W-:Y:S01]  /*2180*/  @!P1 FMUL R17, R17, R17 ;  /* 0x0000001111119220 */ /* 0x004fe20000400000 */
[----:B------:R-:W-:-:S03]  /*2190*/  FSETP.GEU.AND P1, PT, R16, -126, PT ;  /* 0xc2fc00001000780b */ /* 0x000fc60003f2e000 */
[----:B------:R-:W-:Y:S01]  /*21a0*/  FADD R4, R4, R17 ;  /* 0x0000001104047221 */ /* 0x000fe20000000000 */
[----:B------:R3:W-:Y:S02]  /*21b0*/  STS [R2+0x4], R17 ;  /* 0x0000041102007388 */ /* 0x0007e40000000800 */
[----:B------:R-:W-:Y:S01]  /*21c0*/  @!P6 FMUL R6, R6, 0.5 ;  /* 0x3f0000000606e820 */ /* 0x000fe20000400000 */
[----:B------:R-:W2:Y:S01]  /*21d0*/  MUFU.EX2 R23, R20 ;  /* 0x0000001400177308 */ /* 0x000ea20000000800 */
[----:B0-----:R-:W-:-:S04]  /*21e0*/  @!P2 FMUL R21, R21, R21 ;  /* 0x000000151515a220 */ /* 0x001fc80000400000 */
[----:B------:R-:W-:Y:S01]  /*21f0*/  FADD R4, R4, R21 ;  /* 0x0000001504047221 */ /* 0x000fe20000000000 */
[----:B------:R-:W-:Y:S01]  /*2200*/  @!P1 FMUL R16, R16, 0.5 ;  /* 0x3f00000010109820 */ /* 0x000fe20000400000 */
[----:B------:R3:W-:Y:S01]  /*2210*/  STS [R2+0x8], R21 ;  /* 0x0000081502007388 */ /* 0x0007e20000000800 */
[----:B------:R-:W0:Y:S01]  /*2220*/  MUFU.EX2 R25, R18 ;  /* 0x0000001200197308 */ /* 0x000e220000000800 */
[----:B-1----:R-:W-:-:S04]  /*2230*/  @!P3 FMUL R19, R19, R19 ;  /* 0x000000131313b220 */ /* 0x002fc80000400000 */
[----:B------:R-:W-:Y:S01]  /*2240*/  FADD R4, R4, R19 ;  /* 0x0000001304047221 */ /* 0x000fe20000000000 */
[----:B------:R3:W-:Y:S02]  /*2250*/  STS [R2+0xc], R19 ;  /* 0x00000c1302007388 */ /* 0x0007e40000000800 */
[----:B------:R-:W1:Y:S01]  /*2260*/  MUFU.EX2 R27, R6 ;  /* 0x00000006001b7308 */ /* 0x000e620000000800 */
[----:B--2---:R-:W-:-:S04]  /*2270*/  @!P4 FMUL R23, R23, R23 ;  /* 0x000000171717c220 */ /* 0x004fc80000400000 */
[----:B------:R-:W-:Y:S01]  /*2280*/  FADD R4, R4, R23 ;  /* 0x0000001704047221 */ /* 0x000fe20000000000 */
[----:B------:R3:W-:Y:S02]  /*2290*/  STS [R2+0x10], R23 ;  /* 0x0000101702007388 */ /* 0x0007e40000000800 */
[----:B------:R-:W2:Y:S01]  /*22a0*/  MUFU.EX2 R29, R16 ;  /* 0x00000010001d7308 */ /* 0x000ea20000000800 */
[----:B0-----:R-:W-:-:S04]  /*22b0*/  @!P5 FMUL R25, R25, R25 ;  /* 0x000000191919d220 */ /* 0x001fc80000400000 */
[----:B------:R-:W-:Y:S01]  /*22c0*/  FADD R4, R4, R25 ;  /* 0x0000001904047221 */ /* 0x000fe20000000000 */
[----:B------:R3:W-:Y:S01]  /*22d0*/  STS [R2+0x14], R25 ;  /* 0x0000141902007388 */ /* 0x0007e20000000800 */
[----:B-1----:R-:W-:-:S04]  /*22e0*/  @!P6 FMUL R27, R27, R27 ;  /* 0x0000001b1b1be220 */ /* 0x002fc80000400000 */
[----:B------:R-:W-:Y:S01]  /*22f0*/  FADD R4, R4, R27 ;  /* 0x0000001b04047221 */ /* 0x000fe20000000000 */
[----:B------:R3:W-:Y:S01]  /*2300*/  STS [R2+0x18], R27 ;  /* 0x0000181b02007388 */ /* 0x0007e20000000800 */
[----:B--2---:R-:W-:-:S04]  /*2310*/  @!P1 FMUL R29, R29, R29 ;  /* 0x0000001d1d1d9220 */ /* 0x004fc80000400000 */
[----:B------:R-:W-:Y:S01]  /*2320*/  FADD R4, R4, R29 ;  /* 0x0000001d04047221 */ /* 0x000fe20000000000 */
[----:B------:R3:W-:Y:S01]  /*2330*/  STS [R2+0x1c], R29 ;  /* 0x00001c1d02007388 */ /* 0x0007e20000000800 */
[----:B------:R-:W-:Y:S05]  /*2340*/  BRA.U UP1, `(.L_x_24) ;  /* 0xfffffff901cc7547 */ /* 0x000fea000b83ffff */
[----:B------:R-:W-:-:S05]  /*2350*/  UMOV UR6, UR10 ;  /* 0x0000000a00067c82 */ /* 0x000fca0008000000 */
.L_x_23:
[----:B------:R-:W-:-:S09]  /*2360*/  UISETP.NE.AND UP1, UPT, UR26, URZ, UPT ;  /* 0x000000ff1a00728c */ /* 0x000fd2000bf25270 */
[----:B------:R-:W-:Y:S05]  /*2370*/  BRA.U !UP1, `(.L_x_22) ;  /* 0x00000005093c7547 */ /* 0x000fea000b800000 */
[----:B------:R-:W-:Y:S02]  /*2380*/  UISETP.GE.U32.AND UP1, UPT, UR29, 0x3, UPT ;  /* 0x000000031d00788c */ /* 0x000fe4000bf26070 */
[----:B------:R-:W-:-:S07]  /*2390*/  UISETP.NE.AND UP2, UPT, UR27, URZ, UPT ;  /* 0x000000ff1b00728c */ /* 0x000fce000bf45270 */
[----:B------:R-:W-:Y:S05]  /*23a0*/  BRA.U !UP1, `(.L_x_25) ;  /* 0x00000001099c7547 */ /* 0x000fea000b800000 */
[----:B---3--:R-:W-:Y:S01]  /*23b0*/  IMAD R2, R10, R11, UR6 ;  /* 0x000000060a027e24 */ /* 0x008fe2000f8e020b */
[----:B------:R-:W-:-:S04]  /*23c0*/  UIADD3 UR6, UPT, UPT, UR6, 0x4, URZ ;  /* 0x0000000406067890 */ /* 0x000fc8000fffe0ff */
[----:B------:R-:W-:-:S05]  /*23d0*/  LEA R2, R2, UR12, 0x2 ;  /* 0x0000000c02027c11 */ /* 0x000fca000f8e10ff */
[----:B------:R-:W3:Y:S04]  /*23e0*/  LDS R6, [R2] ;  /* 0x0000000002067984 */ /* 0x000ee80000000800 */
[----:B------:R-:W4:Y:S04]  /*23f0*/  LDS R16, [R2+0x4] ;  /* 0x0000040002107984 */ /* 0x000f280000000800 */
[----:B------:R-:W0:Y:S04]  /*2400*/  LDS R18, [R2+0x8] ;  /* 0x0000080002127984 */ /* 0x000e280000000800 */
[----:B------:R-:W1:Y:S01]  /*2410*/  LDS R20, [R2+0xc] ;  /* 0x00000c0002147984 */ /* 0x000e620000000800 */
[--C-:B---3--:R-:W-:Y:S01]  /*2420*/  FADD R6, R6, -R3.reuse ;  /* 0x8000000306067221 */ /* 0x108fe20000000000 */
[----:B----4-:R-:W-:-:S03]  /*2430*/  FADD R16, R16, -R3 ;  /* 0x8000000310107221 */ /* 0x010fc60000000000 */
[----:B------:R-:W-:Y:S01]  /*2440*/  FMUL R6, R6, 1.4426950216293334961 ;  /* 0x3fb8aa3b06067820 */ /* 0x000fe20000400000 */
[----:B0-----:R-:W-:Y:S01]  /*2450*/  FADD R18, R18, -R3 ;  /* 0x8000000312127221 */ /* 0x001fe20000000000 */
[----:B------:R-:W-:-:S03]  /*2460*/  FMUL R16, R16, 1.4426950216293334961 ;  /* 0x3fb8aa3b10107820 */ /* 0x000fc60000400000 */
[----:B------:R-:W-:Y:S01]  /*2470*/  FSETP.GEU.AND P1, PT, R6, -126, PT ;  /* 0xc2fc00000600780b */ /* 0x000fe20003f2e000 */
[----:B-1----:R-:W-:Y:S01]  /*2480*/  FADD R20, R20, -R3 ;  /* 0x8000000314147221 */ /* 0x002fe20000000000 */
[----:B------:R-:W-:Y:S01]  /*2490*/  FMUL R18, R18, 1.4426950216293334961 ;  /* 0x3fb8aa3b12127820 */ /* 0x000fe20000400000 */
[----:B------:R-:W-:Y:S02]  /*24a0*/  FSETP.GEU.AND P2, PT, R16, -126, PT ;  /* 0xc2fc00001000780b */ /* 0x000fe40003f4e000 */
[----:B------:R-:W-:Y:S02]  /*24b0*/  FMUL R20, R20, 1.4426950216293334961 ;  /* 0x3fb8aa3b14147820 */ /* 0x000fe40000400000 */
[----:B------:R-:W-:-:S03]  /*24c0*/  FSETP.GEU.AND P3, PT, R18, -126, PT ;  /* 0xc2fc00001200780b */ /* 0x000fc60003f6e000 */
[----:B------:R-:W-:-:S03]  /*24d0*/  FSETP.GEU.AND P4, PT, R20, -126, PT ;  /* 0xc2fc00001400780b */ /* 0x000fc60003f8e000 */
[----:B------:R-:W-:-:S03]  /*24e0*/  @!P1 FMUL R6, R6, 0.5 ;  /* 0x3f00000006069820 */ /* 0x000fc60000400000 */
[----:B------:R-:W-:Y:S01]  /*24f0*/  @!P2 FMUL R16, R16, 0.5 ;  /* 0x3f0000001010a820 */ /* 0x000fe20000400000 */
[----:B--2---:R-:W0:Y:S03]  /*2500*/  MUFU.EX2 R7, R6 ;  /* 0x0000000600077308 */ /* 0x004e260000000800 */
[----:B------:R-:W-:-:S03]  /*2510*/  @!P3 FMUL R18, R18, 0.5 ;  /* 0x3f0000001212b820 */ /* 0x000fc60000400000 */
[----:B------:R-:W-:Y:S02]  /*2520*/  @!P4 FMUL R20, R20, 0.5 ;  /* 0x3f0000001414c820 */ /* 0x000fe40000400000 */
[----:B------:R-:W1:Y:S08]  /*2530*/  MUFU.EX2 R17, R16 ;  /* 0x0000001000117308 */ /* 0x000e700000000800 */
[----:B------:R-:W2:Y:S01]  /*2540*/  MUFU.EX2 R19, R18 ;  /* 0x0000001200137308 */ /* 0x000ea20000000800 */
[----:B0-----:R-:W-:-:S04]  /*2550*/  @!P1 FMUL R7, R7, R7 ;  /* 0x0000000707079220 */ /* 0x001fc80000400000 */
[----:B------:R-:W-:Y:S01]  /*2560*/  FADD R4, R4, R7 ;  /* 0x0000000704047221 */ /* 0x000fe20000000000 */
[----:B------:R4:W-:Y:S02]  /*2570*/  STS [R2], R7 ;  /* 0x0000000702007388 */ /* 0x0009e40000000800 */
[----:B------:R-:W0:Y:S01]  /*2580*/  MUFU.EX2 R21, R20 ;  /* 0x0000001400157308 */ /* 0x000e220000000800 */
[----:B-1----:R-:W-:-:S04]  /*2590*/  @!P2 FMUL R17, R17, R17 ;  /* 0x000000111111a220 */ /* 0x002fc80000400000 */
[----:B------:R-:W-:Y:S01]  /*25a0*/  FADD R4, R4, R17 ;  /* 0x0000001104047221 */ /* 0x000fe20000000000 */
[----:B------:R4:W-:Y:S01]  /*25b0*/  STS [R2+0x4], R17 ;  /* 0x0000041102007388 */ /* 0x0009e20000000800 */
[----:B--2---:R-:W-:-:S04]  /*25c0*/  @!P3 FMUL R19, R19, R19 ;  /* 0x000000131313b220 */ /* 0x004fc80000400000 */
[----:B------:R-:W-:Y:S01]  /*25d0*/  FADD R4, R4, R19 ;  /* 0x0000001304047221 */ /* 0x000fe20000000000 */
[----:B------:R4:W-:Y:S01]  /*25e0*/  STS [R2+0x8], R19 ;  /* 0x0000081302007388 */ /* 0x0009e20000000800 */
[----:B0-----:R-:W-:-:S04]  /*25f0*/  @!P4 FMUL R21, R21, R21 ;  /* 0x000000151515c220 */ /* 0x001fc80000400000 */
[----:B------:R-:W-:Y:S01]  /*2600*/  FADD R4, R4, R21 ;  /* 0x0000001504047221 */ /* 0x000fe20000000000 */
[----:B------:R4:W-:Y:S06]  /*2610*/  STS [R2+0xc], R21 ;  /* 0x00000c1502007388 */ /* 0x0009ec0000000800 */
.L_x_25:
[----:B------:R-:W-:Y:S05]  /*2620*/  BRA.U !UP2, `(.L_x_22) ;  /* 0x000000010a907547 */ /* 0x000fea000b800000 */
[----:B------:R-:W-:Y:S02]  /*2630*/  UISETP.NE.AND UP1, UPT, UR30, URZ, UPT ;  /* 0x000000ff1e00728c */ /* 0x000fe4000bf25270 */
[----:B------:R-:W-:-:S07]  /*2640*/  UISETP.NE.AND UP2, UPT, UR11, URZ, UPT ;  /* 0x000000ff0b00728c */ /* 0x000fce000bf45270 */
[----:B------:R-:W-:Y:S05]  /*2650*/  BRA.U !UP1, `(.L_x_26) ;  /* 0x0000000109547547 */ /* 0x000fea000b800000 */
[----:B---34-:R-:W-:Y:S01]  /*2660*/  IMAD R2, R10, R11, UR6 ;  /* 0x000000060a027e24 */ /* 0x018fe2000f8e020b */
[----:B------:R-:W-:-:S04]  /*2670*/  UIADD3 UR6, UPT, UPT, UR6, 0x2, URZ ;  /* 0x0000000206067890 */ /* 0x000fc8000fffe0ff */
[----:B------:R-:W-:-:S05]  /*2680*/  LEA R16, R2, UR12, 0x2 ;  /* 0x0000000c02107c11 */ /* 0x000fca000f8e10ff */
[----:B------:R-:W3:Y:S04]  /*2690*/  LDS R2, [R16] ;  /* 0x0000000010027984 */ /* 0x000ee80000000800 */
[----:B------:R-:W4:Y:S01]  /*26a0*/  LDS R6, [R16+0x4] ;  /* 0x0000040010067984 */ /* 0x000f220000000800 */
[--C-:B---3--:R-:W-:Y:S01]  /*26b0*/  FADD R2, R2, -R3.reuse ;  /* 0x8000000302027221 */ /* 0x108fe20000000000 */
[----:B----4-:R-:W-:-:S03]  /*26c0*/  FADD R6, R6, -R3 ;  /* 0x8000000306067221 */ /* 0x010fc60000000000 */
[----:B------:R-:W-:Y:S01]  /*26d0*/  FMUL R2, R2, 1.4426950216293334961 ;  /* 0x3fb8aa3b02027820 */ /* 0x000fe20000400000 */
[----:B------:R-:W-:-:S04]  /*26e0*/  FMUL R6, R6, 1.4426950216293334961 ;  /* 0x3fb8aa3b06067820 */ /* 0x000fc80000400000 */
[----:B------:R-:W-:Y:S02]  /*26f0*/  FSETP.GEU.AND P1, PT, R2, -126, PT ;  /* 0xc2fc00000200780b */ /* 0x000fe40003f2e000 */
[----:B------:R-:W-:-:S11]  /*2700*/  FSETP.GEU.AND P2, PT, R6, -126, PT ;  /* 0xc2fc00000600780b */ /* 0x000fd60003f4e000 */
[----:B------:R-:W-:Y:S02]  /*2710*/  @!P1 FMUL R2, R2, 0.5 ;  /* 0x3f00000002029820 */ /* 0x000fe40000400000 */
[----:B------:R-:W-:Y:S02]  /*2720*/  @!P2 FMUL R6, R6, 0.5 ;  /* 0x3f0000000606a820 */ /* 0x000fe40000400000 */
[----:B012---:R-:W0:Y:S08]  /*2730*/  MUFU.EX2 R7, R2 ;  /* 0x0000000200077308 */ /* 0x007e300000000800 */
[----:B------:R-:W1:Y:S01]  /*2740*/  MUFU.EX2 R17, R6 ;  /* 0x0000000600117308 */ /* 0x000e620000000800 */
[----:B0-----:R-:W-:-:S04]  /*2750*/  @!P1 FMUL R7, R7, R7 ;  /* 0x0000000707079220 */ /* 0x001fc80000400000 */
[----:B------:R-:W-:Y:S01]  /*2760*/  FADD R4, R4, R7 ;  /* 0x0000000704047221 */ /* 0x000fe20000000000 */
[----:B------:R0:W-:Y:S01]  /*2770*/  STS [R16], R7 ;  /* 0x0000000710007388 */ /* 0x0001e20000000800 */
[----:B-1----:R-:W-:-:S04]  /*2780*/  @!P2 FMUL R17, R17, R17 ;  /* 0x000000111111a220 */ /* 0x002fc80000400000 */
[----:B------:R-:W-:Y:S01]  /*2790*/  FADD R4, R4, R17 ;  /* 0x0000001104047221 */ /* 0x000fe20000000000 */
[----:B------:R0:W-:Y:S06]  /*27a0*/  STS [R16+0x4], R17 ;  /* 0x0000041110007388 */ /* 0x0001ec0000000800 */
.L_x_26:
[----:B------:R-:W-:Y:S05]  /*27b0*/  BRA.U !UP2, `(.L_x_22) ;  /* 0x000000010a2c7547 */ /* 0x000fea000b800000 */
[----:B---34-:R-:W-:-:S05]  /*27c0*/  IMAD R2, R10, R11, UR6 ;  /* 0x000000060a027e24 */ /* 0x018fca000f8e020b */
[----:B------:R-:W-:-:S05]  /*27d0*/  LEA R2, R2, UR12, 0x2 ;  /* 0x0000000c02027c11 */ /* 0x000fca000f8e10ff */
[----:B------:R-:W3:Y:S02]  /*27e0*/  LDS R6, [R2] ;  /* 0x0000000002067984 */ /* 0x000ee40000000800 */
[----:B---3--:R-:W-:-:S04]  /*27f0*/  FADD R6, R6, -R3 ;  /* 0x8000000306067221 */ /* 0x008fc80000000000 */
[----:B------:R-:W-:-:S05]  /*2800*/  FMUL R6, R6, 1.4426950216293334961 ;  /* 0x3fb8aa3b06067820 */ /* 0x000fca0000400000 */
[----:B------:R-:W-:-:S13]  /*2810*/  FSETP.GEU.AND P1, PT, R6, -126, PT ;  /* 0xc2fc00000600780b */ /* 0x000fda0003f2e000 */
[----:B------:R-:W-:-:S04]  /*2820*/  @!P1 FMUL R6, R6, 0.5 ;  /* 0x3f00000006069820 */ /* 0x000fc80000400000 */
[----:B012---:R-:W0:Y:S02]  /*2830*/  MUFU.EX2 R7, R6 ;  /* 0x0000000600077308 */ /* 0x007e240000000800 */
[----:B0-----:R-:W-:-:S04]  /*2840*/  @!P1 FMUL R7, R7, R7 ;  /* 0x0000000707079220 */ /* 0x001fc80000400000 */
[----:B------:R-:W-:Y:S01]  /*2850*/  FADD R4, R4, R7 ;  /* 0x0000000704047221 */ /* 0x000fe20000000000 */
[----:B------:R0:W-:Y:S06]  /*2860*/  STS [R2], R7 ;  /* 0x0000000702007388 */ /* 0x0001ec0000000800 */
.L_x_22:
[----:B012345:R-:W-:-:S05]  /*2870*/  FMNMX R7, R0, R3, !PT ;  /* 0x0000000300077209 */ /* 0x03ffca0007800000 */
[----:B------:R-:W-:Y:S01]  /*2880*/  FADD R0, R0, -R7 ;  /* 0x8000000700007221 */ /* 0x000fe20000000000 */
[----:B------:R-:W-:-:S03]  /*2890*/  FADD R3, -R7, R3 ;  /* 0x0000000307037221 */ /* 0x000fc60000000100 */
[----:B------:R-:W-:Y:S01]  /*28a0*/  FMUL R0, R0, 1.4426950216293334961 ;  /* 0x3fb8aa3b00007820 */ /* 0x000fe20000400000 */
[----:B------:R-:W-:-:S04]  /*28b0*/  FMUL R3, R3, 1.4426950216293334961 ;  /* 0x3fb8aa3b03037820 */ /* 0x000fc80000400000 */
[----:B------:R-:W-:Y:S02]  /*28c0*/  FSETP.GEU.AND P1, PT, R0, -126, PT ;  /* 0xc2fc00000000780b */ /* 0x000fe40003f2e000 */
[----:B------:R-:W-:-:S11]  /*28d0*/  FSETP.GEU.AND P2, PT, R3, -126, PT ;  /* 0xc2fc00000300780b */ /* 0x000fd60003f4e000 */
[----:B------:R-:W-:Y:S02]  /*28e0*/  @!P1 FMUL R0, R0, 0.5 ;  /* 0x3f00000000009820 */ /* 0x000fe40000400000 */
[----:B------:R-:W-:Y:S02]  /*28f0*/  @!P2 FMUL R3, R3, 0.5 ;  /* 0x3f0000000303a820 */ /* 0x000fe40000400000 */
[----:B------:R-:W0:Y:S08]  /*2900*/  MUFU.EX2 R2, R0 ;  /* 0x0000000000027308 */ /* 0x000e300000000800 */
[----:B------:R-:W1:Y:S01]  /*2910*/  MUFU.EX2 R6, R3 ;  /* 0x0000000300067308 */ /* 0x000e620000000800 */
[----:B0-----:R-:W-:-:S04]  /*2920*/  @!P1 FMUL R2, R2, R2 ;  /* 0x0000000202029220 */ /* 0x001fc80000400000 */
[----:B------:R-:W-:Y:S01]  /*2930*/  FMUL R5, R5, R2 ;  /* 0x0000000205057220 */ /* 0x000fe20000400000 */
[----:B-1----:R-:W-:-:S04]  /*2940*/  @!P2 FMUL R6, R6, R6 ;  /* 0x000000060606a220 */ /* 0x002fc80000400000 */
[----:B------:R-:W-:Y:S01]  /*2950*/  FFMA R4, R6, R4, R5 ;  /* 0x0000000406047223 */ /* 0x000fe20000000005 */
[----:B------:R-:W-:Y:S06]  /*2960*/  BRA.U !UP0, `(.L_x_27) ;  /* 0x0000001908b07547 */ /* 0x000fec000b800000 */
[----:B------:R-:W-:Y:S01]  /*2970*/  IADD3 R9, PT, PT, R10, UR7, RZ ;  /* 0x000000070a097c10 */ /* 0x000fe2000fffe0ff */
[----:B------:R-:W-:-:S04]  /*2980*/  FADD R3, R4, 1.00000001335143196e-10 ;  /* 0x2edbe6ff04037421 */ /* 0x000fc80000000000 */
[----:B------:R-:W-:Y:S01]  /*2990*/  IMAD R2, R11, UR5, R9 ;  /* 0x000000050b027c24 */ /* 0x000fe2000f8e0209 */
[----:B------:R-:W-:Y:S06]  /*29a0*/  @!P0 BRA `(.L_x_28) ;  /* 0x0000000400f88947 */ /* 0x000fec0003800000 */
[----:B------:R-:W-:-:S05]  /*29b0*/  UMOV UR6, URZ ;  /* 0x000000ff00067c82 */ /* 0x000fca0008000000 */
.L_x_36:
[----:B------:R-:W0:Y:S01]  /*29c0*/  LDCU UR13, c[0x0][0x3a8] ;  /* 0x00007500ff0d77ac */ /* 0x000e220008000800 */
[----:B------:R-:W-:Y:S01]  /*29d0*/  HFMA2 R19, -RZ, RZ, 0, 0 ;  /* 0x00000000ff137431 */ /* 0x000fe200000001ff */
[----:B------:R-:W-:Y:S01]  /*29e0*/  MOV R11, RZ ;  /* 0x000000ff000b7202 */ /* 0x000fe20000000f00 */
[----:B0-----:R-:W-:-:S09]  /*29f0*/  UISETP.GE.U32.AND UP1, UPT, UR13, 0x8, UPT ;  /* 0x000000080d00788c */ /* 0x001fd2000bf26070 */
[----:B------:R-:W-:Y:S05]  /*2a00*/  BRA.U !UP1, `(.L_x_29) ;  /* 0x0000000109a87547 */ /* 0x000fea000b800000 */
[----:B------:R-:W0:Y:S01]  /*2a10*/  LDC R0, c[0x0][0x3a4] ;  /* 0x0000e900ff007b82 */ /* 0x000e220000000800 */
[----:B------:R-:W-:Y:S02]  /*2a20*/  MOV R19, RZ ;  /* 0x000000ff00137202 */ /* 0x000fe40000000f00 */
[----:B------:R-:W-:-:S07]  /*2a30*/  MOV R11, RZ ;  /* 0x000000ff000b7202 */ /* 0x000fce0000000f00 */
.L_x_30:
[C---:B0-----:R-:W-:Y:S02]  /*2a40*/  IMAD R17, R11.reuse, R0, UR6 ;  /* 0x000000060b117e24 */ /* 0x041fe4000f8e0200 */
[----:B------:R-:W-:Y:S01]  /*2a50*/  IMAD R16, R10, UR13, R11 ;  /* 0x0000000d0a107c24 */ /* 0x000fe2000f8e020b */
[----:B------:R-:W-:Y:S02]  /*2a60*/  IADD3 R11, PT, PT, R11, 0x8, RZ ;  /* 0x000000080b0b7810 */ /* 0x000fe40007ffe0ff */
[----:B------:R-:W-:Y:S02]  /*2a70*/  LEA R17, R17, UR28, 0x2 ;  /* 0x0000001c11117c11 */ /* 0x000fe4000f8e10ff */
[----:B------:R-:W-:Y:S02]  /*2a80*/  LEA R16, R16, UR12, 0x2 ;  /* 0x0000000c10107c11 */ /* 0x000fe4000f8e10ff */
[----:B------:R-:W-:Y:S01]  /*2a90*/  LEA R25, R0, R17, 0x2 ;  /* 0x0000001100197211 */ /* 0x000fe200078e10ff */
[----:B------:R-:W-:Y:S01]  /*2aa0*/  LDS R22, [R17] ;  /* 0x0000000011167984 */ /* 0x000fe20000000800 */
[----:B------:R-:W-:-:S02]  /*2ab0*/  ISETP.NE.AND P0, PT, R11, UR10, PT ;  /* 0x0000000a0b007c0c */ /* 0x000fc4000bf05270 */
[C---:B------:R-:W-:Y:S01]  /*2ac0*/  LEA R27, R0.reuse, R25, 0x2 ;  /* 0x00000019001b7211 */ /* 0x040fe200078e10ff */
[----:B------:R-:W0:Y:S03]  /*2ad0*/  LDS R18, [R16] ;  /* 0x0000000010127984 */ /* 0x000e260000000800 */
[C---:B------:R-:W-:Y:S01]  /*2ae0*/  LEA R29, R0.reuse, R27, 0x2 ;  /* 0x0000001b001d7211 */ /* 0x040fe200078e10ff */
[----:B------:R-:W-:Y:S03]  /*2af0*/  LDS R23, [R16+0x4] ;  /* 0x0000040010177984 */ /* 0x000fe60000000800 */
[----:B------:R-:W-:Y:S01]  /*2b00*/  LEA R26, R0, R29, 0x2 ;  /* 0x0000001d001a7211 */ /* 0x000fe200078e10ff */
[----:B------:R-:W1:Y:S04]  /*2b10*/  LDS R25, [R25] ;  /* 0x0000000019197984 */ /* 0x000e680000000800 */
[----:B------:R-:W-:Y:S04]  /*2b20*/  LDS R21, [R16+0x8] ;  /* 0x0000080010157984 */ /* 0x000fe80000000800 */
[----:B------:R2:W3:Y:S04]  /*2b30*/  LDS R20, [R27] ;  /* 0x000000001b147984 */ /* 0x0004e80000000800 */
[----:B------:R-:W-:Y:S01]  /*2b40*/  LDS R17, [R16+0xc] ;  /* 0x00000c0010117984 */ /* 0x000fe20000000800 */
[----:B0-----:R-:W-:-:S03]  /*2b50*/  FFMA R18, R18, R22, R19 ;  /* 0x0000001612127223 */ /* 0x001fc60000000013 */
[----:B------:R-:W-:Y:S01]  /*2b60*/  LDS R19, [R16+0x10] ;  /* 0x0000100010137984 */ /* 0x000fe20000000800 */
[----:B-1----:R-:W-:Y:S01]  /*2b70*/  FFMA R24, R23, R25, R18 ;  /* 0x0000001917187223 */ /* 0x002fe20000000012 */
[C---:B------:R-:W-:Y:S02]  /*2b80*/  LEA R23, R0.reuse, R26, 0x2 ;  /* 0x0000001a00177211 */ /* 0x040fe400078e10ff */
[----:B------:R-:W0:Y:S02]  /*2b90*/  LDS R18, [R29] ;  /* 0x000000001d127984 */ /* 0x000e240000000800 */
[C---:B--2---:R-:W-:Y:S02]  /*2ba0*/  LEA R27, R0.reuse, R23, 0x2 ;  /* 0x00000017001b7211 */ /* 0x044fe400078e10ff */
[----:B------:R-:W1:Y:S01]  /*2bb0*/  LDS R26, [R26] ;  /* 0x000000001a1a7984 */ /* 0x000e620000000800 */
[----:B---3--:R-:W-:Y:S01]  /*2bc0*/  FFMA R24, R21, R20, R24 ;  /* 0x0000001415187223 */ /* 0x008fe20000000018 */
[----:B------:R-:W-:-:S02]  /*2bd0*/  LEA R28, R0, R27, 0x2 ;  /* 0x0000001b001c7211 */ /* 0x000fc400078e10ff */
[----:B------:R-:W-:Y:S04]  /*2be0*/  LDS R20, [R16+0x14] ;  /* 0x0000140010147984 */ /* 0x000fe80000000800 */
[----:B------:R-:W2:Y:S04]  /*2bf0*/  LDS R23, [R23] ;  /* 0x0000000017177984 */ /* 0x000ea80000000800 */
[----:B------:R-:W-:Y:S04]  /*2c00*/  LDS R22, [R27] ;  /* 0x000000001b167984 */ /* 0x000fe80000000800 */
[----:B------:R-:W3:Y:S04]  /*2c10*/  LDS R21, [R16+0x18] ;  /* 0x0000180010157984 */ /* 0x000ee80000000800 */
[----:B------:R-:W-:Y:S04]  /*2c20*/  LDS R25, [R16+0x1c] ;  /* 0x00001c0010197984 */ /* 0x000fe80000000800 */
[----:B------:R-:W4:Y:S01]  /*2c30*/  LDS R28, [R28] ;  /* 0x000000001c1c7984 */ /* 0x000f220000000800 */
[----:B0-----:R-:W-:-:S04]  /*2c40*/  FFMA R18, R17, R18, R24 ;  /* 0x0000001211127223 */ /* 0x001fc80000000018 */
[----:B-1----:R-:W-:-:S04]  /*2c50*/  FFMA R19, R19, R26, R18 ;  /* 0x0000001a13137223 */ /* 0x002fc80000000012 */
[----:B--2---:R-:W-:-:S04]  /*2c60*/  FFMA R20, R20, R23, R19 ;  /* 0x0000001714147223 */ /* 0x004fc80000000013 */
[----:B---3--:R-:W-:-:S04]  /*2c70*/  FFMA R20, R21, R22, R20 ;  /* 0x0000001615147223 */ /* 0x008fc80000000014 */
[----:B----4-:R-:W-:Y:S01]  /*2c80*/  FFMA R19, R25, R28, R20 ;  /* 0x0000001c19137223 */ /* 0x010fe20000000014 */
[----:B------:R-:W-:Y:S06]  /*2c90*/  @P0 BRA `(.L_x_30) ;  /* 0xfffffffc00680947 */ /* 0x000fec000383ffff */
[----:B------:R-:W-:-:S07]  /*2ca0*/  MOV R11, UR10 ;  /* 0x0000000a000b7c02 */ /* 0x000fce0008000f00 */
.L_x_29:
[----:B------:R-:W-:-:S09]  /*2cb0*/  UISETP.NE.AND UP1, UPT, UR26, URZ, UPT ;  /* 0x000000ff1a00728c */ /* 0x000fd2000bf25270 */
[----:B------:R-:W-:Y:S05]  /*2cc0*/  BRA.U !UP1, `(.L_x_31) ;  /* 0x0000000109c87547 */ /* 0x000fea000b800000 */
[----:B------:R-:W-:Y:S02]  /*2cd0*/  UISETP.GE.U32.AND UP1, UPT, UR29, 0x3, UPT ;  /* 0x000000031d00788c */ /* 0x000fe4000bf26070 */
[----:B------:R-:W-:-:S07]  /*2ce0*/  UISETP.NE.AND UP2, UPT, UR27, URZ, UPT ;  /* 0x000000ff1b00728c */ /* 0x000fce000bf45270 */
[----:B------:R-:W-:Y:S05]  /*2cf0*/  BRA.U !UP1, `(.L_x_32) ;  /* 0x0000000109547547 */ /* 0x000fea000b800000 */
[----:B------:R-:W0:Y:S01]  /*2d00*/  LDC R22, c[0x0][0x3a4] ;  /* 0x0000e900ff167b82 */ /* 0x000e220000000800 */
[----:B------:R-:W-:-:S05]  /*2d10*/  IMAD R0, R10, UR13, R11 ;  /* 0x0000000d0a007c24 */ /* 0x000fca000f8e020b */
[----:B------:R-:W-:-:S05]  /*2d20*/  LEA R0, R0, UR12, 0x2 ;  /* 0x0000000c00007c11 */ /* 0x000fca000f8e10ff */
[----:B------:R-:W-:Y:S04]  /*2d30*/  LDS R21, [R0+0x4] ;  /* 0x0000040000157984 */ /* 0x000fe80000000800 */
[----:B------:R-:W-:Y:S04]  /*2d40*/  LDS R23, [R0+0x8] ;  /* 0x0000080000177984 */ /* 0x000fe80000000800 */
[----:B------:R-:W-:Y:S01]  /*2d50*/  LDS R25, [R0+0xc] ;  /* 0x00000c0000197984 */ /* 0x000fe20000000800 */
[C---:B0-----:R-:W-:Y:S01]  /*2d60*/  IMAD R16, R11.reuse, R22, UR6 ;  /* 0x000000060b107e24 */ /* 0x041fe2000f8e0216 */
[----:B------:R-:W-:-:S04]  /*2d70*/  IADD3 R11, PT, PT, R11, 0x4, RZ ;  /* 0x000000040b0b7810 */ /* 0x000fc80007ffe0ff */
[----:B------:R-:W-:Y:S02]  /*2d80*/  LEA R17, R16, UR28, 0x2 ;  /* 0x0000001c10117c11 */ /* 0x000fe4000f8e10ff */
[----:B------:R-:W-:Y:S02]  /*2d90*/  LDS R16, [R0] ;  /* 0x0000000000107984 */ /* 0x000fe40000000800 */
[C---:B------:R-:W-:Y:S02]  /*2da0*/  LEA R18, R22.reuse, R17, 0x2 ;  /* 0x0000001116127211 */ /* 0x040fe400078e10ff */
[----:B------:R-:W0:Y:S02]  /*2db0*/  LDS R17, [R17] ;  /* 0x0000000011117984 */ /* 0x000e240000000800 */
[C---:B------:R-:W-:Y:S02]  /*2dc0*/  LEA R20, R22.reuse, R18, 0x2 ;  /* 0x0000001216147211 */ /* 0x040fe400078e10ff */
[----:B------:R-:W1:Y:S02]  /*2dd0*/  LDS R18, [R18] ;  /* 0x0000000012127984 */ /* 0x000e640000000800 */
[----:B------:R-:W-:-:S02]  /*2de0*/  LEA R22, R22, R20, 0x2 ;  /* 0x0000001416167211 */ /* 0x000fc400078e10ff */
[----:B------:R-:W2:Y:S04]  /*2df0*/  LDS R20, [R20] ;  /* 0x0000000014147984 */ /* 0x000ea80000000800 */
[----:B------:R-:W3:Y:S01]  /*2e00*/  LDS R22, [R22] ;  /* 0x0000000016167984 */ /* 0x000ee20000000800 */
[----:B0-----:R-:W-:-:S04]  /*2e10*/  FFMA R16, R16, R17, R19 ;  /* 0x0000001110107223 */ /* 0x001fc80000000013 */
[----:B-1----:R-:W-:-:S04]  /*2e20*/  FFMA R16, R21, R18, R16 ;  /* 0x0000001215107223 */ /* 0x002fc80000000010 */
[----:B--2---:R-:W-:-:S04]  /*2e30*/  FFMA R16, R23, R20, R16 ;  /* 0x0000001417107223 */ /* 0x004fc80000000010 */
[----:B---3--:R-:W-:-:S07]  /*2e40*/  FFMA R19, R25, R22, R16 ;  /* 0x0000001619137223 */ /* 0x008fce0000000010 */
.L_x_32:
[----:B------:R-:W-:Y:S05]  /*2e50*/  BRA.U !UP2, `(.L_x_31) ;  /* 0x000000010a647547 */ /* 0x000fea000b800000 */
[----:B------:R-:W-:Y:S02]  /*2e60*/  UISETP.NE.AND UP1, UPT, UR30, URZ, UPT ;  /* 0x000000ff1e00728c */ /* 0x000fe4000bf25270 */
[----:B------:R-:W-:-:S07]  /*2e70*/  UISETP.NE.AND UP2, UPT, UR11, URZ, UPT ;  /* 0x000000ff0b00728c */ /* 0x000fce000bf45270 */
[----:B------:R-:W-:Y:S05]  /*2e80*/  BRA.U !UP1, `(.L_x_33) ;  /* 0x0000000109347547 */ /* 0x000fea000b800000 */
[----:B------:R-:W0:Y:S01]  /*2e90*/  LDC R16, c[0x0][0x3a4] ;  /* 0x0000e900ff107b82 */ /* 0x000e220000000800 */
[----:B------:R-:W-:-:S05]  /*2ea0*/  IMAD R0, R10, UR13, R11 ;  /* 0x0000000d0a007c24 */ /* 0x000fca000f8e020b */
[----:B------:R-:W-:-:S05]  /*2eb0*/  LEA R0, R0, UR12, 0x2 ;  /* 0x0000000c00007c11 */ /* 0x000fca000f8e10ff */
[----:B------:R-:W-:Y:S04]  /*2ec0*/  LDS R18, [R0] ;  /* 0x0000000000127984 */ /* 0x000fe80000000800 */
[----:B------:R-:W-:Y:S01]  /*2ed0*/  LDS R21, [R0+0x4] ;  /* 0x0000040000157984 */ /* 0x000fe20000000800 */
[C---:B0-----:R-:W-:Y:S01]  /*2ee0*/  IMAD R17, R11.reuse, R16, UR6 ;  /* 0x000000060b117e24 */ /* 0x041fe2000f8e0210 */
[----:B------:R-:W-:-:S04]  /*2ef0*/  IADD3 R11, PT, PT, R11, 0x2, RZ ;  /* 0x000000020b0b7810 */ /* 0x000fc80007ffe0ff */
[----:B------:R-:W-:-:S04]  /*2f00*/  LEA R17, R17, UR28, 0x2 ;  /* 0x0000001c11117c11 */ /* 0x000fc8000f8e10ff */
[----:B------:R-:W-:Y:S02]  /*2f10*/  LEA R16, R16, R17, 0x2 ;  /* 0x0000001110107211 */ /* 0x000fe400078e10ff */
[----:B------:R-:W0:Y:S04]  /*2f20*/  LDS R17, [R17] ;  /* 0x0000000011117984 */ /* 0x000e280000000800 */
[----:B------:R-:W1:Y:S01]  /*2f30*/  LDS R16, [R16] ;  /* 0x0000000010107984 */ /* 0x000e620000000800 */
[----:B0-----:R-:W-:-:S04]  /*2f40*/  FFMA R18, R18, R17, R19 ;  /* 0x0000001112127223 */ /* 0x001fc80000000013 */
[----:B-1----:R-:W-:-:S07]  /*2f50*/  FFMA R19, R21, R16, R18 ;  /* 0x0000001015137223 */ /* 0x002fce0000000012 */
.L_x_33:
[----:B------:R-:W-:Y:S05]  /*2f60*/  BRA.U !UP2, `(.L_x_31) ;  /* 0x000000010a207547 */ /* 0x000fea000b800000 */
[----:B------:R-:W0:Y:S01]  /*2f70*/  LDC R16, c[0x0][0x3a4] ;  /* 0x0000e900ff107b82 */ /* 0x000e220000000800 */
[----:B------:R-:W-:-:S05]  /*2f80*/  IMAD R0, R10, UR13, R11 ;  /* 0x0000000d0a007c24 */ /* 0x000fca000f8e020b */
[----:B------:R-:W-:-:S06]  /*2f90*/  LEA R0, R0, UR12, 0x2 ;  /* 0x0000000c00007c11 */ /* 0x000fcc000f8e10ff */
[----:B------:R-:W-:Y:S01]  /*2fa0*/  LDS R0, [R0] ;  /* 0x0000000000007984 */ /* 0x000fe20000000800 */
[----:B0-----:R-:W-:-:S05]  /*2fb0*/  IMAD R11, R11, R16, UR6 ;  /* 0x000000060b0b7e24 */ /* 0x001fca000f8e0210 */
[----:B------:R-:W-:-:S06]  /*2fc0*/  LEA R11, R11, UR28, 0x2 ;  /* 0x0000001c0b0b7c11 */ /* 0x000fcc000f8e10ff */
[----:B------:R-:W0:Y:S02]  /*2fd0*/  LDS R11, [R11] ;  /* 0x000000000b0b7984 */ /* 0x000e240000000800 */
[----:B0-----:R-:W-:-:S07]  /*2fe0*/  FFMA R19, R0, R11, R19 ;  /* 0x0000000b00137223 */ /* 0x001fce0000000013 */
.L_x_31:
[----:B------:R-:W0:Y:S08]  /*2ff0*/  LDC R11, c[0x0][0x3a4] ;  /* 0x0000e900ff0b7b82 */ /* 0x000e300000000800 */
[----:B------:R-:W1:Y:S01]  /*3000*/  LDC.64 R16, c[0x0][0x398] ;  /* 0x0000e600ff107b82 */ /* 0x000e620000000a00 */
[----:B0-----:R-:W-:-:S04]  /*3010*/  IMAD R11, R2, R11, UR6 ;  /* 0x00000006020b7e24 */ /* 0x001fc8000f8e020b */
[----:B-1----:R-:W-:-:S05]  /*3020*/  IMAD.WIDE R16, R11, 0x4, R16 ;  /* 0x000000040b107825 */ /* 0x002fca00078e0210 */
[----:B------:R-:W2:Y:S01]  /*3030*/  LDG.E R0, desc[UR14][R16.64] ;  /* 0x0000000e10007981 */ /* 0x000ea2000c1e1900 */
[----:B------:R-:W0:Y:S01]  /*3040*/  MUFU.RCP R18, R3 ;  /* 0x0000000300127308 */ /* 0x000e220000001000 */
[----:B------:R-:W-:Y:S01]  /*3050*/  BSSY.RECONVERGENT B2, `(.L_x_34) ;  /* 0x000000d000027945 */ /* 0x000fe20003800200 */
[----:B0-----:R-:W-:-:S04]  /*3060*/  FFMA R21, -R3, R18, 1 ;  /* 0x3f80000003157423 */ /* 0x001fc80000000112 */
[----:B------:R-:W-:Y:S01]  /*3070*/  FFMA R21, R18, R21, R18 ;  /* 0x0000001512157223 */ /* 0x000fe20000000012 */
[----:B--2---:R-:W-:-:S04]  /*3080*/  FMUL R11, R5, R0 ;  /* 0x00000000050b7220 */ /* 0x004fc80000400000 */
[----:B------:R-:W-:-:S04]  /*3090*/  FFMA R0, R6, R19, R11 ;  /* 0x0000001306007223 */ /* 0x000fc8000000000b */
[----:B------:R-:W0:Y:S01]  /*30a0*/  FCHK P0, R0, R3 ;  /* 0x0000000300007302 */ /* 0x000e220000000000 */
[----:B------:R-:W-:-:S04]  /*30b0*/  FFMA R18, R0, R21, RZ ;  /* 0x0000001500127223 */ /* 0x000fc800000000ff */
[----:B------:R-:W-:-:S04]  /*30c0*/  FFMA R11, -R3, R18, R0 ;  /* 0x00000012030b7223 */ /* 0x000fc80000000100 */
[----:B------:R-:W-:Y:S01]  /*30d0*/  FFMA R11, R21, R11, R18 ;  /* 0x0000000b150b7223 */ /* 0x000fe20000000012 */
[----:B0-----:R-:W-:Y:S06]  /*30e0*/  @!P0 BRA `(.L_x_35) ;  /* 0x00000000000c8947 */ /* 0x001fec0003800000 */
[----:B------:R-:W-:-:S07]  /*30f0*/  MOV R20, 0x3110 ;  /* 0x0000311000147802 */ /* 0x000fce0000000f00 */
[----:B------:R-:W-:Y:S05]  /*3100*/  CALL.REL.NOINC `($__internal_0_$__cuda_sm3x_div_rn_noftz_f32_slowpath) ;  /* 0x0000001000f87944 */ /* 0x000fea0003c00000 */
[----:B------:R-:W-:-:S07]  /*3110*/  MOV R11, R0 ;  /* 0x00000000000b7202 */ /* 0x000fce0000000f00 */
.L_x_35:
[----:B------:R-:W-:Y:S05]  /*3120*/  BSYNC.RECONVERGENT B2 ;  /* 0x0000000000027941 */ /* 0x000fea0003800200 */
.L_x_34:
[----:B------:R-:W0:Y:S01]  /*3130*/  LDCU UR13, c[0x0][0x3a4] ;  /* 0x00007480ff0d77ac */ /* 0x000e220008000800 */
[----:B------:R4:W-:Y:S01]  /*3140*/  STG.E desc[UR14][R16.64], R11 ;  /* 0x0000000b10007986 */ /* 0x0009e2000c10190e */
[----:B------:R-:W-:-:S04]  /*3150*/  UIADD3 UR6, UPT, UPT, UR6, 0x1, URZ ;  /* 0x0000000106067890 */ /* 0x000fc8000fffe0ff */
[----:B0-----:R-:W-:-:S09]  /*3160*/  UISETP.NE.AND UP1, UPT, UR6, UR13, UPT ;  /* 0x0000000d0600728c */ /* 0x001fd2000bf25270 */
[----:B----4-:R-:W-:Y:S05]  /*3170*/  BRA.U !UP1, `(.L_x_27) ;  /* 0x0000001109ac7547 */ /* 0x010fea000b800000 */
[----:B------:R-:W-:Y:S05]  /*3180*/  BRA `(.L_x_36) ;  /* 0xfffffff8000c7947 */ /* 0x000fea000383ffff */
.L_x_28:
[----:B------:R-:W-:Y:S01]  /*3190*/  UISETP.GE.U32.AND UP1, UPT, UR22, 0x7, UPT ;  /* 0x000000071600788c */ /* 0x000fe2000bf26070 */
[----:B------:R-:W-:-:S08]  /*31a0*/  UMOV UR6, URZ ;  /* 0x000000ff00067c82 */ /* 0x000fd00008000000 */
[----:B------:R-:W-:Y:S05]  /*31b0*/  BRA.U !UP1, `(.L_x_37) ;  /* 0x0000000909447547 */ /* 0x000fea000b800000 */
[----:B------:R-:W0:Y:S01]  /*31c0*/  LDC R25, c[0x0][0x3a4] ;  /* 0x0000e900ff197b82 */ /* 0x000e220000000800 */
[----:B------:R-:W-:Y:S01]  /*31d0*/  FMUL R24, RZ, R6 ;  /* 0x00000006ff187220 */ /* 0x000fe20000400000 */
[----:B------:R-:W-:-:S06]  /*31e0*/  UMOV UR6, URZ ;  /* 0x000000ff00067c82 */ /* 0x000fcc0008000000 */
[----:B------:R-:W1:Y:S02]  /*31f0*/  LDC.64 R16, c[0x0][0x398] ;  /* 0x0000e600ff107b82 */ /* 0x000e640000000a00 */
.L_x_54:
[----:B0-2---:R-:W-:-:S04]  /*3200*/  IMAD R19, R2, R25, UR6 ;  /* 0x0000000602137e24 */ /* 0x005fc8000f8e0219 */
[----:B-1----:R-:W-:-:S05]  /*3210*/  IMAD.WIDE R18, R19, 0x4, R16 ;  /* 0x0000000413127825 */ /* 0x002fca00078e0210 */
[----:B------:R-:W2:Y:S01]  /*3220*/  LDG.E R0, desc[UR14][R18.64] ;  /* 0x0000000e12007981 */ /* 0x000ea2000c1e1900 */
[----:B------:R-:W0:Y:S01]  /*3230*/  MUFU.RCP R20, R3 ;  /* 0x0000000300147308 */ /* 0x000e220000001000 */
[----:B------:R-:W-:Y:S01]  /*3240*/  UIADD3 UR6, UPT, UPT, UR6, 0x8, URZ ;  /* 0x0000000806067890 */ /* 0x000fe2000fffe0ff */
[----:B------:R-:W-:Y:S03]  /*3250*/  BSSY.RECONVERGENT B2, `(.L_x_38) ;  /* 0x000000e000027945 */ /* 0x000fe60003800200 */
[----:B------:R-:W-:Y:S01]  /*3260*/  UISETP.NE.AND UP1, UPT, UR6, UR8, UPT ;  /* 0x000000080600728c */ /* 0x000fe2000bf25270 */
[----:B0-----:R-:W-:Y:S01]  /*3270*/  FFMA R11, -R3, R20, 1 ;  /* 0x3f800000030b7423 */ /* 0x001fe20000000114 */
[----:B--2---:R-:W-:-:S03]  /*3280*/  FFMA R22, R5, R0, R24 ;  /* 0x0000000005167223 */ /* 0x004fc60000000018 */
[----:B------:R-:W-:Y:S01]  /*3290*/  FFMA R0, R20, R11, R20 ;  /* 0x0000000b14007223 */ /* 0x000fe20000000014 */
[----:B------:R-:W0:Y:S03]  /*32a0*/  FCHK P0, R22, R3 ;  /* 0x0000000316007302 */ /* 0x000e260000000000 */
[----:B------:R-:W-:-:S04]  /*32b0*/  FFMA R11, R0, R22, RZ ;  /* 0x00000016000b7223 */ /* 0x000fc800000000ff */
[----:B------:R-:W-:-:S04]  /*32c0*/  FFMA R20, -R3, R11, R22 ;  /* 0x0000000b03147223 */ /* 0x000fc80000000116 */
[----:B------:R-:W-:Y:S01]  /*32d0*/  FFMA R11, R0, R20, R11 ;  /* 0x00000014000b7223 */ /* 0x000fe2000000000b */
[----:B0-----:R-:W-:Y:S06]  /*32e0*/  @!P0 BRA `(.L_x_39) ;  /* 0x0000000000108947 */ /* 0x001fec0003800000 */
[----:B------:R-:W-:Y:S02]  /*32f0*/  MOV R0, R22 ;  /* 0x0000001600007202 */ /* 0x000fe40000000f00 */
[----:B------:R-:W-:-:S07]  /*3300*/  MOV R20, 0x3320 ;  /* 0x0000332000147802 */ /* 0x000fce0000000f00 */
[----:B------:R-:W-:Y:S05]  /*3310*/  CALL.REL.NOINC `($__internal_0_$__cuda_sm3x_div_rn_noftz_f32_slowpath) ;  /* 0x0000001000747944 */ /* 0x000fea0003c00000 */
[----:B------:R-:W-:-:S07]  /*3320*/  MOV R11, R0 ;  /* 0x00000000000b7202 */ /* 0x000fce0000000f00 */
.L_x_39:
[----:B------:R-:W-:Y:S05]  /*3330*/  BSYNC.RECONVERGENT B2 ;  /* 0x0000000000027941 */ /* 0x000fea0003800200 */
.L_x_38:
[----:B------:R-:W2:Y:S01]  /*3340*/  LDG.E R0, desc[UR14][R18.64+0x4] ;  /* 0x0000040e12007981 */ /* 0x000ea2000c1e1900 */
[----:B------:R-:W0:Y:S01]  /*3350*/  MUFU.RCP R20, R3 ;  /* 0x0000000300147308 */ /* 0x000e220000001000 */
[----:B------:R-:W-:Y:S02]  /*3360*/  BSSY.RECONVERGENT B2, `(.L_x_40) ;  /* 0x000000e000027945 */ /* 0x000fe40003800200 */
[----:B------:R1:W-:Y:S01]  /*3370*/  STG.E desc[UR14][R18.64], R11 ;  /* 0x0000000b12007986 */ /* 0x0003e2000c10190e */
[----:B0-----:R-:W-:Y:S01]  /*3380*/  FFMA R21, -R3, R20, 1 ;  /* 0x3f80000003157423 */ /* 0x001fe20000000114 */
[----:B--2---:R-:W-:-:S03]  /*3390*/  FFMA R22, R5, R0, R24 ;  /* 0x0000000005167223 */ /* 0x004fc60000000018 */
[----:B------:R-:W-:Y:S01]  /*33a0*/  FFMA R0, R20, R21, R20 ;  /* 0x0000001514007223 */ /* 0x000fe20000000014 */
[----:B------:R-:W0:Y:S03]  /*33b0*/  FCHK P0, R22, R3 ;  /* 0x0000000316007302 */ /* 0x000e260000000000 */
[----:B------:R-:W-:-:S04]  /*33c0*/  FFMA R20, R0, R22, RZ ;  /* 0x0000001600147223 */ /* 0x000fc800000000ff */
[----:B------:R-:W-:-:S04]  /*33d0*/  FFMA R21, -R3, R20, R22 ;  /* 0x0000001403157223 */ /* 0x000fc80000000116 */
[----:B------:R-:W-:Y:S01]  /*33e0*/  FFMA R21, R0, R21, R20 ;  /* 0x0000001500157223 */ /* 0x000fe20000000014 */
[----:B01----:R-:W-:Y:S06]  /*33f0*/  @!P0 BRA `(.L_x_41) ;  /* 0x0000000000108947 */ /* 0x003fec0003800000 */
[----:B------:R-:W-:Y:S02]  /*3400*/  MOV R0, R22 ;  /* 0x0000001600007202 */ /* 0x000fe40000000f00 */
[----:B------:R-:W-:-:S07]  /*3410*/  MOV R20, 0x3430 ;  /* 0x0000343000147802 */ /* 0x000fce0000000f00 */
[----:B------:R-:W-:Y:S05]  /*3420*/  CALL.REL.NOINC `($__internal_0_$__cuda_sm3x_div_rn_noftz_f32_slowpath) ;  /* 0x0000001000307944 */ /* 0x000fea0003c00000 */
[----:B------:R-:W-:-:S07]  /*3430*/  MOV R21, R0 ;  /* 0x0000000000157202 */ /* 0x000fce0000000f00 */
.L_x_41:
[----:B------:R-:W-:Y:S05]  /*3440*/  BSYNC.RECONVERGENT B2 ;  /* 0x0000000000027941 */ /* 0x000fea0003800200 */
.L_x_40:
        /* <DEDUP_REMOVED lines=16> */
.L_x_43:
[----:B------:R-:W-:Y:S05]  /*3550*/  BSYNC.RECONVERGENT B2 ;  /* 0x0000000000027941 */ /* 0x000fea0003800200 */
.L_x_42:
        /* <DEDUP_REMOVED lines=16> */
.L_x_45:
[----:B------:R-:W-:Y:S05]  /*3660*/  BSYNC.RECONVERGENT B2 ;  /* 0x0000000000027941 */ /* 0x000fea0003800200 */
.L_x_44:
        /* <DEDUP_REMOVED lines=16> */
.L_x_47:
[----:B------:R-:W-:Y:S05]  /*3770*/  BSYNC.RECONVERGENT B2 ;  /* 0x0000000000027941 */ /* 0x000fea0003800200 */
.L_x_46:
        /* <DEDUP_REMOVED lines=16> */
.L_x_49:
[----:B------:R-:W-:Y:S05]  /*3880*/  BSYNC.RECONVERGENT B2 ;  /* 0x0000000000027941 */ /* 0x000fea0003800200 */
.L_x_48:
        /* <DEDUP_REMOVED lines=16> */
.L_x_51:
[----:B------:R-:W-:Y:S05]  /*3990*/  BSYNC.RECONVERGENT B2 ;  /* 0x0000000000027941 */ /* 0x000fea0003800200 */
.L_x_50:
        /* <DEDUP_REMOVED lines=15> */
.L_x_53:
[----:B------:R-:W-:Y:S05]  /*3a90*/  BSYNC.RECONVERGENT B2 ;  /* 0x0000000000027941 */ /* 0x000fea0003800200 */
.L_x_52:
[----:B------:R2:W-:Y:S01]  /*3aa0*/  STG.E desc[UR14][R18.64+0x1c], R0 ;  /* 0x00001c0012007986 */ /* 0x0005e2000c10190e */
[----:B------:R-:W-:Y:S05]  /*3ab0*/  BRA.U UP1, `(.L_x_54) ;  /* 0xfffffff501d07547 */ /* 0x000fea000b83ffff */
[----:B------:R-:W-:-:S05]  /*3ac0*/  UMOV UR6, UR8 ;  /* 0x0000000800067c82 */ /* 0x000fca0008000000 */
.L_x_37:
[----:B------:R-:W-:-:S09]  /*3ad0*/  UISETP.NE.AND UP1, UPT, UR21, URZ, UPT ;  /* 0x000000ff1500728c */ /* 0x000fd2000bf25270 */
[----:B------:R-:W-:Y:S05]  /*3ae0*/  BRA.U !UP1, `(.L_x_27) ;  /* 0x0000000909507547 */ /* 0x000fea000b800000 */
[----:B------:R-:W-:-:S09]  /*3af0*/  UISETP.GE.U32.AND UP1, UPT, UR24, 0x3, UPT ;  /* 0x000000031800788c */ /* 0x000fd2000bf26070 */
[----:B------:R-:W-:Y:S05]  /*3b00*/  BRA.U !UP1, `(.L_x_55) ;  /* 0x0000000509347547 */ /* 0x000fea000b800000 */
[----:B------:R-:W0:Y:S01]  /*3b10*/  LDCU UR13, c[0x0][0x3a4] ;  /* 0x00007480ff0d77ac */ /* 0x000e220008000800 */
[----:B------:R-:W1:Y:S01]  /*3b20*/  LDC.64 R16, c[0x0][0x398] ;  /* 0x0000e600ff107b82 */ /* 0x000e620000000a00 */
[----:B0-----:R-:W-:-:S05]  /*3b30*/  MOV R11, UR13 ;  /* 0x0000000d000b7c02 */ /* 0x001fca0008000f00 */
[----:B------:R-:W-:-:S04]  /*3b40*/  IMAD R11, R2, R11, UR6 ;  /* 0x00000006020b7e24 */ /* 0x000fc8000f8e020b */
[----:B-1----:R-:W-:-:S05]  /*3b50*/  IMAD.WIDE R16, R11, 0x4, R16 ;  /* 0x000000040b107825 */ /* 0x002fca00078e0210 */
[----:B--2---:R-:W2:Y:S01]  /*3b60*/  LDG.E R0, desc[UR14][R16.64] ;  /* 0x0000000e10007981 */ /* 0x004ea2000c1e1900 */
[----:B------:R-:W0:Y:S01]  /*3b70*/  MUFU.RCP R18, R3 ;  /* 0x0000000300127308 */ /* 0x000e220000001000 */
[----:B------:R-:W-:Y:S01]  /*3b80*/  BSSY.RECONVERGENT B2, `(.L_x_56) ;  /* 0x000000e000027945 */ /* 0x000fe20003800200 */
[----:B0-----:R-:W-:Y:S01]  /*3b90*/  FFMA R19, -R3, R18, 1 ;  /* 0x3f80000003137423 */ /* 0x001fe20000000112 */
[----:B--2---:R-:W-:-:S03]  /*3ba0*/  FMUL R11, R5, R0 ;  /* 0x00000000050b7220 */ /* 0x004fc60000400000 */
[----:B------:R-:W-:Y:S01]  /*3bb0*/  FFMA R0, R18, R19, R18 ;  /* 0x0000001312007223 */ /* 0x000fe20000000012 */
[----:B------:R-:W-:-:S04]  /*3bc0*/  FFMA R20, RZ, R6, R11 ;  /* 0x00000006ff147223 */ /* 0x000fc8000000000b */
[----:B------:R-:W0:Y:S01]  /*3bd0*/  FCHK P0, R20, R3 ;  /* 0x0000000314007302 */ /* 0x000e220000000000 */
        /* <DEDUP_REMOVED lines=8> */
.L_x_57:
[----:B------:R-:W-:Y:S05]  /*3c60*/  BSYNC.RECONVERGENT B2 ;  /* 0x0000000000027941 */ /* 0x000fea0003800200 */
.L_x_56:
[----:B------:R-:W2:Y:S01]  /*3c70*/  LDG.E R0, desc[UR14][R16.64+0x4] ;  /* 0x0000040e10007981 */ /* 0x000ea2000c1e1900 */
[----:B------:R-:W0:Y:S01]  /*3c80*/  MUFU.RCP R18, R3 ;  /* 0x0000000300127308 */ /* 0x000e220000001000 */
[----:B------:R-:W-:Y:S02]  /*3c90*/  BSSY.RECONVERGENT B2, `(.L_x_58) ;  /* 0x000000f000027945 */ /* 0x000fe40003800200 */
[----:B------:R1:W-:Y:S01]  /*3ca0*/  STG.E desc[UR14][R16.64], R19 ;  /* 0x0000001310007986 */ /* 0x0003e2000c10190e */
        /* <DEDUP_REMOVED lines=13> */
.L_x_59:
[----:B------:R-:W-:Y:S05]  /*3d80*/  BSYNC.RECONVERGENT B2 ;  /* 0x0000000000027941 */ /* 0x000fea0003800200 */
.L_x_58:
        /* <DEDUP_REMOVED lines=17> */
.L_x_61:
[----:B------:R-:W-:Y:S05]  /*3ea0*/  BSYNC.RECONVERGENT B2 ;  /* 0x0000000000027941 */ /* 0x000fea0003800200 */
.L_x_60:
        /* <DEDUP_REMOVED lines=16> */
.L_x_63:
[----:B------:R-:W-:Y:S05]  /*3fb0*/  BSYNC.RECONVERGENT B2 ;  /* 0x0000000000027941 */ /* 0x000fea0003800200 */
.L_x_62:
[----:B------:R0:W-:Y:S01]  /*3fc0*/  STG.E desc[UR14][R16.64+0xc], R0 ;  /* 0x00000c0010007986 */ /* 0x0001e2000c10190e */
[----:B------:R-:W-:-:S12]  /*3fd0*/  UIADD3 UR6, UPT, UPT, UR6, 0x4, URZ ;  /* 0x0000000406067890 */ /* 0x000fd8000fffe0ff */
.L_x_55:
[----:B------:R-:W-:-:S09]  /*3fe0*/  UISETP.NE.AND UP1, UPT, UR20, URZ, UPT ;  /* 0x000000ff1400728c */ /* 0x000fd2000bf25270 */
[----:B------:R-:W-:Y:S05]  /*3ff0*/  BRA.U !UP1, `(.L_x_27) ;  /* 0x00000005090c7547 */ /* 0x000fea000b800000 */
[----:B------:R-:W-:-:S09]  /*4000*/  UISETP.NE.AND UP1, UPT, UR25, URZ, UPT ;  /* 0x000000ff1900728c */ /* 0x000fd2000bf25270 */
[----:B------:R-:W-:Y:S05]  /*4010*/  BRA.U !UP1, `(.L_x_64) ;  /* 0x0000000109a47547 */ /* 0x000fea000b800000 */
[----:B------:R-:W1:Y:S01]  /*4020*/  LDCU UR13, c[0x0][0x3a4] ;  /* 0x00007480ff0d77ac */ /* 0x000e620008000800 */
[----:B0-----:R-:W0:Y:S01]  /*4030*/  LDC.64 R16, c[0x0][0x398] ;  /* 0x0000e600ff107b82 */ /* 0x001e220000000a00 */
[----:B-1----:R-:W-:-:S05]  /*4040*/  MOV R11, UR13 ;  /* 0x0000000d000b7c02 */ /* 0x002fca0008000f00 */
[----:B------:R-:W-:-:S04]  /*4050*/  IMAD R11, R2, R11, UR6 ;  /* 0x00000006020b7e24 */ /* 0x000fc8000f8e020b */
[----:B0-----:R-:W-:-:S05]  /*4060*/  IMAD.WIDE R16, R11, 0x4, R16 ;  /* 0x000000040b107825 */ /* 0x001fca00078e0210 */
        /* <DEDUP_REMOVED lines=16> */
.L_x_66:
[----:B------:R-:W-:Y:S05]  /*4170*/  BSYNC.RECONVERGENT B2 ;  /* 0x0000000000027941 */ /* 0x000fea0003800200 */
.L_x_65:
        /* <DEDUP_REMOVED lines=16> */
.L_x_68:
[----:B------:R-:W-:Y:S05]  /*4280*/  BSYNC.RECONVERGENT B2 ;  /* 0x0000000000027941 */ /* 0x000fea0003800200 */
.L_x_67:
[----:B------:R1:W-:Y:S01]  /*4290*/  STG.E desc[UR14][R16.64+0x4], R0 ;  /* 0x0000040010007986 */ /* 0x0003e2000c10190e */
[----:B------:R-:W-:-:S12]  /*42a0*/  UIADD3 UR6, UPT, UPT, UR6, 0x2, URZ ;  /* 0x0000000206067890 */ /* 0x000fd8000fffe0ff */
.L_x_64:
[----:B------:R-:W-:-:S09]  /*42b0*/  UISETP.NE.AND UP1, UPT, UR18, URZ, UPT ;  /* 0x000000ff1200728c */ /* 0x000fd2000bf25270 */
[----:B------:R-:W-:Y:S05]  /*42c0*/  BRA.U !UP1, `(.L_x_27) ;  /* 0x0000000109587547 */ /* 0x000fea000b800000 */
[----:B------:R-:W3:Y:S01]  /*42d0*/  LDCU UR13, c[0x0][0x3a4] ;  /* 0x00007480ff0d77ac */ /* 0x000ee20008000800 */
[----:B01----:R-:W0:Y:S01]  /*42e0*/  LDC.64 R16, c[0x0][0x398] ;  /* 0x0000e600ff107b82 */ /* 0x003e220000000a00 */
[----:B---3--:R-:W-:-:S05]  /*42f0*/  MOV R11, UR13 ;  /* 0x0000000d000b7c02 */ /* 0x008fca0008000f00 */
        /* <DEDUP_REMOVED lines=17> */
.L_x_70:
[----:B------:R-:W-:Y:S05]  /*4410*/  BSYNC.RECONVERGENT B2 ;  /* 0x0000000000027941 */ /* 0x000fea0003800200 */
.L_x_69:
[----:B------:R3:W-:Y:S02]  /*4420*/  STG.E desc[UR14][R16.64], R0 ;  /* 0x0000000010007986 */ /* 0x0007e4000c10190e */
.L_x_27:
[----:B------:R-:W4:Y:S01]  /*4430*/  LDCU UR6, c[0x0][0x3b0] ;  /* 0x00007600ff0677ac */ /* 0x000f220008000800 */
[----:B------:R0:W-:Y:S01]  /*4440*/  STG.E desc[UR14][R12.64], R7 ;  /* 0x000000070c007986 */ /* 0x0001e2000c10190e */
[----:B------:R-:W-:-:S03]  /*4450*/  UIADD3 UR5, UPT, UPT, UR5, 0x1, URZ ;  /* 0x0000000105057890 */ /* 0x000fc6000fffe0ff */
[----:B------:R0:W-:Y:S01]  /*4460*/  STG.E desc[UR14][R14.64], R4 ;  /* 0x000000040e007986 */ /* 0x0001e2000c10190e */
[----:B----4-:R-:W-:-:S09]  /*4470*/  UISETP.NE.AND UP1, UPT, UR5, UR6, UPT ;  /* 0x000000060500728c */ /* 0x010fd2000bf25270 */
[----:B0-----:R-:W-:Y:S05]  /*4480*/  BRA.U UP1, `(.L_x_71) ;  /* 0xffffffc501987547 */ /* 0x001fea000b83ffff */
.L_x_4:
[----:B------:R-:W4:Y:S01]  /*4490*/  LDCU UR5, c[0x0][0x3b4] ;  /* 0x00007680ff0577ac */ /* 0x000f220008000800 */
[----:B------:R-:W-:-:S04]  /*44a0*/  UIADD3 UR4, UPT, UPT, UR4, 0x1, URZ ;  /* 0x0000000104047890 */ /* 0x000fc8000fffe0ff */
[----:B----4-:R-:W-:Y:S01]  /*44b0*/  UISETP.NE.AND UP0, UPT, UR4, UR5, UPT ;  /* 0x000000050400728c */ /* 0x010fe2000bf05270 */
[----:B------:R-:W-:Y:S08]  /*44c0*/  BAR.SYNC.DEFER_BLOCKING 0x0 ;  /* 0x0000000000007b1d */ /* 0x000ff00000010000 */
[----:B------:R-:W-:Y:S05]  /*44d0*/  BRA.U UP0, `(.L_x_72) ;  /* 0xffffffbd006c7547 */ /* 0x000fea000b83ffff */
[----:B0-----:R-:W-:Y:S05]  /*44e0*/  EXIT ;  /* 0x000000000000794d */ /* 0x001fea0003800000 */
        .weak           $__internal_0_$__cuda_sm3x_div_rn_noftz_f32_slowpath
        .type           $__internal_0_$__cuda_sm3x_div_rn_noftz_f32_slowpath,@function
        .size           $__internal_0_$__cuda_sm3x_div_rn_noftz_f32_slowpath,(.L_x_86 - $__internal_0_$__cuda_sm3x_div_rn_noftz_f32_slowpath)
$__internal_0_$__cuda_sm3x_div_rn_noftz_f32_slowpath:
[----:B------:R-:W-:Y:S01]  /*44f0*/  SHF.R.U32.HI R11, RZ, 0x17, R3 ;  /* 0x00000017ff0b7819 */ /* 0x000fe20000011603 */
[----:B------:R-:W-:Y:S01]  /*4500*/  BSSY.RECONVERGENT B0, `(.L_x_73) ;  /* 0x0000065000007945 */ /* 0x000fe20003800200 */
[----:B------:R-:W-:Y:S02]  /*4510*/  SHF.R.U32.HI R21, RZ, 0x17, R0 ;  /* 0x00000017ff157819 */ /* 0x000fe40000011600 */
[----:B------:R-:W-:Y:S02]  /*4520*/  LOP3.LUT R11, R11, 0xff, RZ, 0xc0, !PT ;  /* 0x000000ff0b0b7812 */ /* 0x000fe400078ec0ff */
[----:B------:R-:W-:Y:S02]  /*4530*/  LOP3.LUT R21, R21, 0xff, RZ, 0xc0, !PT ;  /* 0x000000ff15157812 */ /* 0x000fe400078ec0ff */
[----:B------:R-:W-:Y:S02]  /*4540*/  IADD3 R22, PT, PT, R11, -0x1, RZ ;  /* 0xffffffff0b167810 */ /* 0x000fe40007ffe0ff */
[----:B------:R-:W-:-:S02]  /*4550*/  MOV R23, R3 ;  /* 0x0000000300177202 */ /* 0x000fc40000000f00 */
[----:B------:R-:W-:Y:S02]  /*4560*/  ISETP.GT.U32.AND P0, PT, R22, 0xfd, PT ;  /* 0x000000fd1600780c */ /* 0x000fe40003f04070 */
[----:B------:R-:W-:-:S04]  /*4570*/  IADD3 R22, PT, PT, R21, -0x1, RZ ;  /* 0xffffffff15167810 */ /* 0x000fc80007ffe0ff */
[----:B------:R-:W-:-:S13]  /*4580*/  ISETP.GT.U32.OR P0, PT, R22, 0xfd, P0 ;  /* 0x000000fd1600780c */ /* 0x000fda0000704470 */
[----:B------:R-:W-:Y:S01]  /*4590*/  @!P0 MOV R22, RZ ;  /* 0x000000ff00168202 */ /* 0x000fe20000000f00 */
[----:B------:R-:W-:Y:S06]  /*45a0*/  @!P0 BRA `(.L_x_74) ;  /* 0x0000000000648947 */ /* 0x000fec0003800000 */
[----:B------:R-:W-:Y:S02]  /*45b0*/  FSETP.GTU.FTZ.AND P0, PT, |R0|, +INF , PT ;  /* 0x7f8000000000780b */ /* 0x000fe40003f1c200 */
[----:B------:R-:W-:-:S04]  /*45c0*/  FSETP.GTU.FTZ.AND P1, PT, |R3|, +INF , PT ;  /* 0x7f8000000300780b */ /* 0x000fc80003f3c200 */
[----:B------:R-:W-:-:S13]  /*45d0*/  PLOP3.LUT P0, PT, P0, P1, PT, 0xf8, 0x8f ;  /* 0x00000000008f781c */ /* 0x000fda0000703f70 */
[----:B------:R-:W-:Y:S05]  /*45e0*/  @P0 BRA `(.L_x_75) ;  /* 0x0000000400540947 */ /* 0x000fea0003800000 */
[----:B------:R-:W-:-:S13]  /*45f0*/  LOP3.LUT P0, RZ, R23, 0x7fffffff, R0, 0xc8, !PT ;  /* 0x7fffffff17ff7812 */ /* 0x000fda000780c800 */
[----:B------:R-:W-:Y:S05]  /*4600*/  @!P0 BRA `(.L_x_76) ;  /* 0x0000000400448947 */ /* 0x000fea0003800000 */
[C---:B------:R-:W-:Y:S02]  /*4610*/  FSETP.NEU.FTZ.AND P0, PT, |R0|.reuse, +INF , PT ;  /* 0x7f8000000000780b */ /* 0x040fe40003f1d200 */
[----:B------:R-:W-:Y:S02]  /*4620*/  FSETP.NEU.FTZ.AND P2, PT, |R3|, +INF , PT ;  /* 0x7f8000000300780b */ /* 0x000fe40003f5d200 */
[----:B------:R-:W-:-:S11]  /*4630*/  FSETP.NEU.FTZ.AND P1, PT, |R0|, +INF , PT ;  /* 0x7f8000000000780b */ /* 0x000fd60003f3d200 */
[----:B------:R-:W-:Y:S05]  /*4640*/  @!P2 BRA !P0, `(.L_x_76) ;  /* 0x000000040034a947 */ /* 0x000fea0004000000 */
[----:B------:R-:W-:-:S04]  /*4650*/  LOP3.LUT P0, RZ, R0, 0x7fffffff, RZ, 0xc0, !PT ;  /* 0x7fffffff00ff7812 */ /* 0x000fc8000780c0ff */
[----:B------:R-:W-:-:S13]  /*4660*/  PLOP3.LUT P0, PT, P2, P0, PT, 0x2f, 0xf2 ;  /* 0x0000000000f2781c */ /* 0x000fda0001700577 */
[----:B------:R-:W-:Y:S05]  /*4670*/  @P0 BRA `(.L_x_77) ;  /* 0x0000000400200947 */ /* 0x000fea0003800000 */
[----:B------:R-:W-:-:S04]  /*4680*/  LOP3.LUT P0, RZ, R23, 0x7fffffff, RZ, 0xc0, !PT ;  /* 0x7fffffff17ff7812 */ /* 0x000fc8000780c0ff */
[----:B------:R-:W-:-:S13]  /*4690*/  PLOP3.LUT P0, PT, P1, P0, PT, 0x2f, 0xf2 ;  /* 0x0000000000f2781c */ /* 0x000fda0000f00577 */
[----:B------:R-:W-:Y:S05]  /*46a0*/  @P0 BRA `(.L_x_78) ;  /* 0x0000000400080947 */ /* 0x000fea0003800000 */
[----:B------:R-:W-:-:S04]  /*46b0*/  IADD3 R22, PT, PT, R21, -0x1, RZ ;  /* 0xffffffff15167810 */ /* 0x000fc80007ffe0ff */
[----:B------:R-:W-:Y:S02]  /*46c0*/  ISETP.GE.AND P0, PT, R22, RZ, PT ;  /* 0x000000ff1600720c */ /* 0x000fe40003f06270 */
[----:B------:R-:W-:-:S04]  /*46d0*/  IADD3 R22, PT, PT, R11, -0x1, RZ ;  /* 0xffffffff0b167810 */ /* 0x000fc80007ffe0ff */
[----:B------:R-:W-:-:S07]  /*46e0*/  ISETP.GE.AND P1, PT, R22, RZ, PT ;  /* 0x000000ff1600720c */ /* 0x000fce0003f26270 */
[----:B------:R-:W-:Y:S01]  /*46f0*/  @P0 MOV R22, RZ ;  /* 0x000000ff00160202 */ /* 0x000fe20000000f00 */
[----:B------:R-:W-:Y:S01]  /*4700*/  @!P0 FFMA R0, R0, 1.84467440737095516160e+19, RZ ;  /* 0x5f80000000008823 */ /* 0x000fe200000000ff */
[----:B------:R-:W-:-:S04]  /*4710*/  @!P0 MOV R22, 0xffffffc0 ;  /* 0xffffffc000168802 */ /* 0x000fc80000000f00 */
[----:B------:R-:W-:Y:S01]  /*4720*/  @!P1 FFMA R23, R3, 1.84467440737095516160e+19, RZ ;  /* 0x5f80000003179823 */ /* 0x000fe200000000ff */
[----:B------:R-:W-:-:S07]  /*4730*/  @!P1 IADD3 R22, PT, PT, R22, 0x40, RZ ;  /* 0x0000004016169810 */ /* 0x000fce0007ffe0ff */
.L_x_74:
[----:B------:R-:W-:Y:S01]  /*4740*/  LEA R26, R11, 0xc0800000, 0x17 ;  /* 0xc08000000b1a7811 */ /* 0x000fe200078eb8ff */
[----:B------:R-:W-:Y:S03]  /*4750*/  BSSY.RECONVERGENT B1, `(.L_x_79) ;  /* 0x0000036000017945 */ /* 0x000fe60003800200 */
[----:B------:R-:W-:Y:S02]  /*4760*/  IADD3 R29, PT, PT, -R26, R23, RZ ;  /* 0x000000171a1d7210 */ /* 0x000fe40007ffe1ff */
[----:B------:R-:W-:Y:S02]  /*4770*/  IADD3 R23, PT, PT, R21, -0x7f, RZ ;  /* 0xffffff8115177810 */ /* 0x000fe40007ffe0ff */
[----:B------:R-:W0:Y:S01]  /*4780*/  MUFU.RCP R27, R29 ;  /* 0x0000001d001b7308 */ /* 0x000e220000001000 */
[----:B------:R-:W-:Y:S02]  /*4790*/  FADD.FTZ R26, -R29, -RZ ;  /* 0x800000ff1d1a7221 */ /* 0x000fe40000010100 */
[C---:B------:R-:W-:Y:S01]  /*47a0*/  IMAD R0, R23.reuse, -0x800000, R0 ;  /* 0xff80000017007824 */ /* 0x040fe200078e0200 */
[----:B------:R-:W-:-:S04]  /*47b0*/  IADD3 R23, PT, PT, R23, 0x7f, -R11 ;  /* 0x0000007f17177810 */ /* 0x000fc80007ffe80b */
[----:B------:R-:W-:Y:S01]  /*47c0*/  IADD3 R23, PT, PT, R23, R22, RZ ;  /* 0x0000001617177210 */ /* 0x000fe20007ffe0ff */
[----:B0-----:R-:W-:-:S04]  /*47d0*/  FFMA R28, R27, R26, 1 ;  /* 0x3f8000001b1c7423 */ /* 0x001fc8000000001a */
[----:B------:R-:W-:-:S04]  /*47e0*/  FFMA R21, R27, R28, R27 ;  /* 0x0000001c1b157223 */ /* 0x000fc8000000001b */
[----:B------:R-:W-:-:S04]  /*47f0*/  FFMA R11, R0, R21, RZ ;  /* 0x00000015000b7223 */ /* 0x000fc800000000ff */
[----:B------:R-:W-:-:S04]  /*4800*/  FFMA R28, R26, R11, R0 ;  /* 0x0000000b1a1c7223 */ /* 0x000fc80000000000 */
[----:B------:R-:W-:-:S04]  /*4810*/  FFMA R11, R21, R28, R11 ;  /* 0x0000001c150b7223 */ /* 0x000fc8000000000b */
[----:B------:R-:W-:-:S04]  /*4820*/  FFMA R26, R26, R11, R0 ;  /* 0x0000000b1a1a7223 */ /* 0x000fc80000000000 */
[----:B------:R-:W-:-:S05]  /*4830*/  FFMA R0, R21, R26, R11 ;  /* 0x0000001a15007223 */ /* 0x000fca000000000b */
[----:B------:R-:W-:-:S04]  /*4840*/  SHF.R.U32.HI R22, RZ, 0x17, R0 ;  /* 0x00000017ff167819 */ /* 0x000fc80000011600 */
[----:B------:R-:W-:-:S04]  /*4850*/  LOP3.LUT R22, R22, 0xff, RZ, 0xc0, !PT ;  /* 0x000000ff16167812 */ /* 0x000fc800078ec0ff */
[----:B------:R-:W-:-:S04]  /*4860*/  IADD3 R22, PT, PT, R22, R23, RZ ;  /* 0x0000001716167210 */ /* 0x000fc80007ffe0ff */
[----:B------:R-:W-:-:S04]  /*4870*/  IADD3 R27, PT, PT, R22, -0x1, RZ ;  /* 0xffffffff161b7810 */ /* 0x000fc80007ffe0ff */
[----:B------:R-:W-:-:S13]  /*4880*/  ISETP.GE.U32.AND P0, PT, R27, 0xfe, PT ;  /* 0x000000fe1b00780c */ /* 0x000fda0003f06070 */
[----:B------:R-:W-:Y:S05]  /*4890*/  @!P0 BRA `(.L_x_80) ;  /* 0x0000000000808947 */ /* 0x000fea0003800000 */
[----:B------:R-:W-:-:S13]  /*48a0*/  ISETP.GT.AND P0, PT, R22, 0xfe, PT ;  /* 0x000000fe1600780c */ /* 0x000fda0003f04270 */
[----:B------:R-:W-:Y:S05]  /*48b0*/  @P0 BRA `(.L_x_81) ;  /* 0x00000000006c0947 */ /* 0x000fea0003800000 */
[----:B------:R-:W-:-:S13]  /*48c0*/  ISETP.GE.AND P0, PT, R22, 0x1, PT ;  /* 0x000000011600780c */ /* 0x000fda0003f06270 */
[----:B------:R-:W-:Y:S05]  /*48d0*/  @P0 BRA `(.L_x_82) ;  /* 0x0000000000740947 */ /* 0x000fea0003800000 */
[----:B------:R-:W-:Y:S02]  /*48e0*/  ISETP.GE.AND P0, PT, R22, -0x18, PT ;  /* 0xffffffe81600780c */ /* 0x000fe40003f06270 */
[----:B------:R-:W-:-:S11]  /*48f0*/  LOP3.LUT R0, R0, 0x80000000, RZ, 0xc0, !PT ;  /* 0x8000000000007812 */ /* 0x000fd600078ec0ff */
[----:B------:R-:W-:Y:S05]  /*4900*/  @!P0 BRA `(.L_x_82) ;  /* 0x0000000000688947 */ /* 0x000fea0003800000 */
[CCC-:B------:R-:W-:Y:S01]  /*4910*/  FFMA.RZ R23, R21.reuse, R26.reuse, R11.reuse ;  /* 0x0000001a15177223 */ /* 0x1c0fe2000000c00b */
[CCC-:B------:R-:W-:Y:S01]  /*4920*/  FFMA.RP R27, R21.reuse, R26.reuse, R11.reuse ;  /* 0x0000001a151b7223 */ /* 0x1c0fe2000000800b */
[----:B------:R-:W-:Y:S01]  /*4930*/  FFMA.RM R26, R21, R26, R11 ;  /* 0x0000001a151a7223 */ /* 0x000fe2000000400b */
[C---:B------:R-:W-:Y:S02]  /*4940*/  IADD3 R11, PT, PT, R22.reuse, 0x20, RZ ;  /* 0x00000020160b7810 */ /* 0x040fe40007ffe0ff */
[----:B------:R-:W-:Y:S02]  /*4950*/  LOP3.LUT R23, R23, 0x7fffff, RZ, 0xc0, !PT ;  /* 0x007fffff17177812 */ /* 0x000fe400078ec0ff */
[C---:B------:R-:W-:Y:S02]  /*4960*/  ISETP.NE.AND P2, PT, R22.reuse, RZ, PT ;  /* 0x000000ff1600720c */ /* 0x040fe40003f45270 */
[----:B------:R-:W-:Y:S02]  /*4970*/  LOP3.LUT R28, R23, 0x800000, RZ, 0xfc, !PT ;  /* 0x00800000171c7812 */ /* 0x000fe400078efcff */
[----:B------:R-:W-:-:S02]  /*4980*/  ISETP.NE.AND P1, PT, R22, RZ, PT ;  /* 0x000000ff1600720c */ /* 0x000fc40003f25270 */
[----:B------:R-:W-:Y:S02]  /*4990*/  IADD3 R22, PT, PT, -R22, RZ, RZ ;  /* 0x000000ff16167210 */ /* 0x000fe40007ffe1ff */
[----:B------:R-:W-:Y:S02]  /*49a0*/  SHF.L.U32 R11, R28, R11, RZ ;  /* 0x0000000b1c0b7219 */ /* 0x000fe400000006ff */
[----:B------:R-:W-:Y:S02]  /*49b0*/  FSETP.NEU.FTZ.AND P0, PT, R27, R26, PT ;  /* 0x0000001a1b00720b */ /* 0x000fe40003f1d000 */
[----:B------:R-:W-:Y:S02]  /*49c0*/  SEL R21, R22, RZ, P2 ;  /* 0x000000ff16157207 */ /* 0x000fe40001000000 */
[----:B------:R-:W-:Y:S02]  /*49d0*/  ISETP.NE.AND P1, PT, R11, RZ, P1 ;  /* 0x000000ff0b00720c */ /* 0x000fe40000f25270 */
[----:B------:R-:W-:-:S02]  /*49e0*/  SHF.R.U32.HI R28, RZ, R21, R28 ;  /* 0x00000015ff1c7219 */ /* 0x000fc4000001161c */
[----:B------:R-:W-:Y:S02]  /*49f0*/  PLOP3.LUT P0, PT, P0, P1, PT, 0xf8, 0x8f ;  /* 0x00000000008f781c */ /* 0x000fe40000703f70 */
[----:B------:R-:W-:Y:S02]  /*4a00*/  SHF.R.U32.HI R21, RZ, 0x1, R28 ;  /* 0x00000001ff157819 */ /* 0x000fe4000001161c */
[----:B------:R-:W-:-:S04]  /*4a10*/  SEL R22, RZ, 0x1, !P0 ;  /* 0x00000001ff167807 */ /* 0x000fc80004000000 */
[----:B------:R-:W-:-:S04]  /*4a20*/  LOP3.LUT R11, R22, 0x1, R21, 0xf8, !PT ;  /* 0x00000001160b7812 */ /* 0x000fc800078ef815 */
[----:B------:R-:W-:-:S04]  /*4a30*/  LOP3.LUT R28, R11, R28, RZ, 0xc0, !PT ;  /* 0x0000001c0b1c7212 */ /* 0x000fc800078ec0ff */
[----:B------:R-:W-:-:S04]  /*4a40*/  IADD3 R21, PT, PT, R21, R28, RZ ;  /* 0x0000001c15157210 */ /* 0x000fc80007ffe0ff */
[----:B------:R-:W-:Y:S01]  /*4a50*/  LOP3.LUT R0, R21, R0, RZ, 0xfc, !PT ;  /* 0x0000000015007212 */ /* 0x000fe200078efcff */
[----:B------:R-:W-:Y:S06]  /*4a60*/  BRA `(.L_x_82) ;  /* 0x0000000000107947 */ /* 0x000fec0003800000 */
.L_x_81:
[----:B------:R-:W-:-:S04]  /*4a70*/  LOP3.LUT R0, R0, 0x80000000, RZ, 0xc0, !PT ;  /* 0x8000000000007812 */ /* 0x000fc800078ec0ff */
[----:B------:R-:W-:Y:S01]  /*4a80*/  LOP3.LUT R0, R0, 0x7f800000, RZ, 0xfc, !PT ;  /* 0x7f80000000007812 */ /* 0x000fe200078efcff */
[----:B------:R-:W-:Y:S06]  /*4a90*/  BRA `(.L_x_82) ;  /* 0x0000000000047947 */ /* 0x000fec0003800000 */
.L_x_80:
[----:B------:R-:W-:-:S07]  /*4aa0*/  LEA R0, R23, R0, 0x17 ;  /* 0x0000000017007211 */ /* 0x000fce00078eb8ff */
.L_x_82:
[----:B------:R-:W-:Y:S05]  /*4ab0*/  BSYNC.RECONVERGENT B1 ;  /* 0x0000000000017941 */ /* 0x000fea0003800200 */
.L_x_79:
[----:B------:R-:W-:Y:S05]  /*4ac0*/  BRA `(.L_x_83) ;  /* 0x0000000000207947 */ /* 0x000fea0003800000 */
.L_x_78:
[----:B------:R-:W-:-:S04]  /*4ad0*/  LOP3.LUT R0, R23, 0x80000000, R0, 0x48, !PT ;  /* 0x8000000017007812 */ /* 0x000fc800078e4800 */
[----:B------:R-:W-:Y:S01]  /*4ae0*/  LOP3.LUT R0, R0, 0x7f800000, RZ, 0xfc, !PT ;  /* 0x7f80000000007812 */ /* 0x000fe200078efcff */
[----:B------:R-:W-:Y:S06]  /*4af0*/  BRA `(.L_x_83) ;  /* 0x0000000000147947 */ /* 0x000fec0003800000 */
.L_x_77:
[----:B------:R-:W-:Y:S01]  /*4b00*/  LOP3.LUT R0, R23, 0x80000000, R0, 0x48, !PT ;  /* 0x8000000017007812 */ /* 0x000fe200078e4800 */
[----:B------:R-:W-:Y:S06]  /*4b10*/  BRA `(.L_x_83) ;  /* 0x00000000000c7947 */ /* 0x000fec0003800000 */
.L_x_76:
[----:B------:R-:W0:Y:S01]  /*4b20*/  MUFU.RSQ R0, -QNAN ;  /* 0xffc0000000007908 */ /* 0x000e220000001400 */
[----:B------:R-:W-:Y:S05]  /*4b30*/  BRA `(.L_x_83) ;  /* 0x0000000000047947 */ /* 0x000fea0003800000 */
.L_x_75:
[----:B------:R-:W-:-:S07]  /*4b40*/  FADD.FTZ R0, R0, R3 ;  /* 0x0000000300007221 */ /* 0x000fce0000010000 */
.L_x_83:
[----:B------:R-:W-:Y:S05]  /*4b50*/  BSYNC.RECONVERGENT B0 ;  /* 0x0000000000007941 */ /* 0x000fea0003800200 */
.L_x_73:
[----:B------:R-:W-:-:S04]  /*4b60*/  HFMA2 R21, -RZ, RZ, 0, 0 ;  /* 0x00000000ff157431 */ /* 0x000fc800000001ff */
[----:B0-----:R-:W-:Y:S05]  /*4b70*/  RET.REL.NODEC R20 `(_Z21FlashAttentionForwardPKfS0_S0_PfiiiiiifS1_S1_) ;  /* 0xffffffb414207950 */ /* 0x001fea0003c3ffff */
.L_x_84:
[----:B------:R-:W-:-:S00]  /*4b80*/  BRA `(.L_x_84) ;  /* 0xfffffffc00fc7947 */ /* 0x000fc0000383ffff */
[----:B------:R-:W-:-:S00]  /*4b90*/  NOP ;  /* 0x0000000000007918 */ /* 0x000fc00000000000 */
        /* <DEDUP_REMOVED lines=14> */
.L_x_86:


//--------------------- .text._Z12init_neg_infPfi --------------------------
	.section	.text._Z12init_neg_infPfi,"ax",@progbits
	.align	128
        .global         _Z12init_neg_infPfi
        .type           _Z12init_neg_infPfi,@function
        .size           _Z12init_neg_infPfi,(.L_x_88 - _Z12init_neg_infPfi)
        .other          _Z12init_neg_infPfi,@"STO_CUDA_ENTRY STV_DEFAULT"
_Z12init_neg_infPfi:
.text._Z12init_neg_infPfi:
[----:B------:R-:W-:Y:S01]  /*0000*/  LDC R1, c[0x0][0x37c] ;  /* 0x0000df00ff017b82 */ /* 0x000fe20000000800 */
[----:B------:R-:W0:Y:S07]  /*0010*/  S2R R0, SR_TID.X ;  /* 0x0000000000007919 */ /* 0x000e2e0000002100 */
[----:B------:R-:W0:Y:S01]  /*0020*/  S2UR UR4, SR_CTAID.X ;  /* 0x00000000000479c3 */ /* 0x000e220000002500 */
[----:B------:R-:W1:Y:S07]  /*0030*/  LDCU UR5, c[0x0][0x388] ;  /* 0x00007100ff0577ac */ /* 0x000e6e0008000800 */
[----:B------:R-:W0:Y:S02]  /*0040*/  LDC R5, c[0x0][0x360] ;  /* 0x0000d800ff057b82 */ /* 0x000e240000000800 */
[----:B0-----:R-:W-:-:S05]  /*0050*/  IMAD R5, R5, UR4, R0 ;  /* 0x0000000405057c24 */ /* 0x001fca000f8e0200 */
[----:B-1----:R-:W-:-:S13]  /*0060*/  ISETP.GE.AND P0, PT, R5, UR5, PT ;  /* 0x0000000505007c0c */ /* 0x002fda000bf06270 */
[----:B------:R-:W-:Y:S05]  /*0070*/  @P0 EXIT ;  /* 0x000000000000094d */ /* 0x000fea0003800000 */
[----:B------:R-:W0:Y:S01]  /*0080*/  LDC.64 R2, c[0x0][0x380] ;  /* 0x0000e000ff027b82 */ /* 0x000e220000000a00 */
[----:B------:R-:W1:Y:S01]  /*0090*/  LDCU.64 UR4, c[0x0][0x358] ;  /* 0x00006b00ff0477ac */ /* 0x000e620008000a00 */
[----:B------:R-:W-:Y:S01]  /*00a0*/  MOV R7, 0xff800000 ;  /* 0xff80000000077802 */ /* 0x000fe20000000f00 */
[----:B0-----:R-:W-:-:S05]  /*00b0*/  IMAD.WIDE R2, R5, 0x4, R2 ;  /* 0x0000000405027825 */ /* 0x001fca00078e0202 */
[----:B-1----:R-:W-:Y:S01]  /*00c0*/  STG.E desc[UR4][R2.64], R7 ;  /* 0x0000000702007986 */ /* 0x002fe2000c101904 */
[----:B------:R-:W-:Y:S05]  /*00d0*/  EXIT ;  /* 0x000000000000794d */ /* 0x000fea0003800000 */
.L_x_85:
        /* <DEDUP_REMOVED lines=10> */
.L_x_88:


//--------------------- .nv.shared._Z21FlashAttentionForwardPKfS0_S0_PfiiiiiifS1_S1_ --------------------------
	.section	.nv.shared._Z21FlashAttentionForwardPKfS0_S0_PfiiiiiifS1_S1_,"aw",@nobits
	.sectionflags	@""
	.align	16
	.zero		1024


//--------------------- .nv.shared.reserved.0     --------------------------
	.section	.nv.shared.reserved.0,"aw",@nobits
	.weak		__nv_reservedSMEM_offset_0_alias
	.size		__nv_reservedSMEM_offset_0_alias, 0, 64
	.other		__nv_reservedSMEM_offset_0_alias,@"STO_CUDA_RESERVED_SHARED STV_DEFAULT"
__nv_reservedSMEM_offset_0_alias:
	.zero		0
	.zero		64


//--------------------- .nv.shared._Z12init_neg_infPfi --------------------------
	.section	.nv.shared._Z12init_neg_infPfi,"aw",@nobits
	.sectionflags	@""
	.align	16
	.zero		1024


//--------------------- .nv.constant0._Z21FlashAttentionForwardPKfS0_S0_PfiiiiiifS1_S1_ --------------------------
	.section	.nv.constant0._Z21FlashAttentionForwardPKfS0_S0_PfiiiiiifS1_S1_,"a",@progbits
	.sectionflags	@""
	.align	4
.nv.constant0._Z21FlashAttentionForwardPKfS0_S0_PfiiiiiifS1_S1_:
	.zero		976


//--------------------- .nv.constant0._Z12init_neg_infPfi --------------------------
	.section	.nv.constant0._Z12init_neg_infPfi,"a",@progbits
	.sectionflags	@""
	.align	4
.nv.constant0._Z12init_neg_infPfi:
	.zero		908


//--------------------- SYMBOLS --------------------------

	.type		.nv.reservedSmem.offset0,@object
	.size		.nv.reservedSmem.offset0,0x4
	.type		.nv.reservedSmem.cap,@object
	.size		.nv.reservedSmem.cap,0x4
